//
// Generated by NVIDIA NVVM Compiler
//
// Compiler Build ID: CL-36424714
// Cuda compilation tools, release 13.0, V13.0.88
// Based on NVVM 20.0.0
//

.version 9.0
.target sm_100
.address_size 64

	// .globl	_Z27kernel_assignment_optimizedPdiiPiS_
.const .align 8 .b8 constant_centroids[2048];
.extern .shared .align 16 .b8 shared_memory[];

.visible .entry _Z27kernel_assignment_optimizedPdiiPiS_(
	.param .u64 .ptr .align 1 _Z27kernel_assignment_optimizedPdiiPiS__param_0,
	.param .u32 _Z27kernel_assignment_optimizedPdiiPiS__param_1,
	.param .u32 _Z27kernel_assignment_optimizedPdiiPiS__param_2,
	.param .u64 .ptr .align 1 _Z27kernel_assignment_optimizedPdiiPiS__param_3,
	.param .u64 .ptr .align 1 _Z27kernel_assignment_optimizedPdiiPiS__param_4
)
{
	.reg .pred 	%p<26>;
	.reg .b32 	%r<70>;
	.reg .b64 	%rd<27>;
	.reg .b64 	%fd<84>;

	ld.param.u64 	%rd3, [_Z27kernel_assignment_optimizedPdiiPiS__param_0];
	ld.param.u32 	%r25, [_Z27kernel_assignment_optimizedPdiiPiS__param_1];
	ld.param.u32 	%r24, [_Z27kernel_assignment_optimizedPdiiPiS__param_2];
	ld.param.u64 	%rd4, [_Z27kernel_assignment_optimizedPdiiPiS__param_3];
	ld.param.u64 	%rd5, [_Z27kernel_assignment_optimizedPdiiPiS__param_4];
	mov.u32 	%r26, %ctaid.x;
	mov.u32 	%r27, %ntid.x;
	mov.u32 	%r28, %tid.x;
	mad.lo.s32 	%r1, %r26, %r27, %r28;
	setp.ge.s32 	%p1, %r1, %r25;
	@%p1 bra 	$L__BB0_14;
	cvta.to.global.u64 	%rd6, %rd3;
	mul.wide.s32 	%rd7, %r1, 8;
	add.s64 	%rd8, %rd6, %rd7;
	ld.global.f64 	%fd1, [%rd8];
	setp.lt.s32 	%p2, %r24, 1;
	mov.b32 	%r69, 0;
	mov.f64 	%fd83, 0d7FE1CCF385EBC8A0;
	@%p2 bra 	$L__BB0_13;
	and.b32  	%r2, %r24, 7;
	setp.lt.u32 	%p3, %r24, 8;
	mov.f64 	%fd83, 0d7FE1CCF385EBC8A0;
	mov.b32 	%r64, 0;
	mov.u32 	%r69, %r64;
	@%p3 bra 	$L__BB0_5;
	mov.u64 	%rd10, constant_centroids;
	add.s64 	%rd26, %rd10, 32;
	and.b32  	%r64, %r24, 2147483640;
	mov.f64 	%fd83, 0d7FE1CCF385EBC8A0;
	mov.b32 	%r58, 0;
	mov.u32 	%r69, %r58;
$L__BB0_4:
	.pragma "nounroll";
	ld.const.f64 	%fd18, [%rd26+-32];
	sub.f64 	%fd19, %fd1, %fd18;
	mul.f64 	%fd20, %fd19, %fd19;
	setp.lt.f64 	%p4, %fd20, %fd83;
	selp.f64 	%fd21, %fd20, %fd83, %p4;
	selp.b32 	%r33, %r58, %r69, %p4;
	ld.const.f64 	%fd22, [%rd26+-24];
	sub.f64 	%fd23, %fd1, %fd22;
	mul.f64 	%fd24, %fd23, %fd23;
	setp.lt.f64 	%p5, %fd24, %fd21;
	selp.f64 	%fd25, %fd24, %fd21, %p5;
	add.s32 	%r34, %r58, 1;
	selp.b32 	%r35, %r34, %r33, %p5;
	ld.const.f64 	%fd26, [%rd26+-16];
	sub.f64 	%fd27, %fd1, %fd26;
	mul.f64 	%fd28, %fd27, %fd27;
	setp.lt.f64 	%p6, %fd28, %fd25;
	selp.f64 	%fd29, %fd28, %fd25, %p6;
	add.s32 	%r36, %r58, 2;
	selp.b32 	%r37, %r36, %r35, %p6;
	ld.const.f64 	%fd30, [%rd26+-8];
	sub.f64 	%fd31, %fd1, %fd30;
	mul.f64 	%fd32, %fd31, %fd31;
	setp.lt.f64 	%p7, %fd32, %fd29;
	selp.f64 	%fd33, %fd32, %fd29, %p7;
	add.s32 	%r38, %r58, 3;
	selp.b32 	%r39, %r38, %r37, %p7;
	ld.const.f64 	%fd34, [%rd26];
	sub.f64 	%fd35, %fd1, %fd34;
	mul.f64 	%fd36, %fd35, %fd35;
	setp.lt.f64 	%p8, %fd36, %fd33;
	selp.f64 	%fd37, %fd36, %fd33, %p8;
	add.s32 	%r40, %r58, 4;
	selp.b32 	%r41, %r40, %r39, %p8;
	ld.const.f64 	%fd38, [%rd26+8];
	sub.f64 	%fd39, %fd1, %fd38;
	mul.f64 	%fd40, %fd39, %fd39;
	setp.lt.f64 	%p9, %fd40, %fd37;
	selp.f64 	%fd41, %fd40, %fd37, %p9;
	add.s32 	%r42, %r58, 5;
	selp.b32 	%r43, %r42, %r41, %p9;
	ld.const.f64 	%fd42, [%rd26+16];
	sub.f64 	%fd43, %fd1, %fd42;
	mul.f64 	%fd44, %fd43, %fd43;
	setp.lt.f64 	%p10, %fd44, %fd41;
	selp.f64 	%fd45, %fd44, %fd41, %p10;
	add.s32 	%r44, %r58, 6;
	selp.b32 	%r45, %r44, %r43, %p10;
	ld.const.f64 	%fd46, [%rd26+24];
	sub.f64 	%fd47, %fd1, %fd46;
	mul.f64 	%fd48, %fd47, %fd47;
	setp.lt.f64 	%p11, %fd48, %fd45;
	selp.f64 	%fd83, %fd48, %fd45, %p11;
	add.s32 	%r46, %r58, 7;
	selp.b32 	%r69, %r46, %r45, %p11;
	add.s64 	%rd26, %rd26, 64;
	add.s32 	%r58, %r58, 8;
	setp.ne.s32 	%p12, %r58, %r64;
	@%p12 bra 	$L__BB0_4;
$L__BB0_5:
	setp.eq.s32 	%p13, %r2, 0;
	@%p13 bra 	$L__BB0_13;
	and.b32  	%r11, %r24, 3;
	setp.lt.u32 	%p14, %r2, 4;
	@%p14 bra 	$L__BB0_8;
	mul.wide.u32 	%rd11, %r64, 8;
	mov.u64 	%rd12, constant_centroids;
	add.s64 	%rd13, %rd12, %rd11;
	ld.const.f64 	%fd50, [%rd13];
	sub.f64 	%fd51, %fd1, %fd50;
	mul.f64 	%fd52, %fd51, %fd51;
	setp.lt.f64 	%p15, %fd52, %fd83;
	selp.f64 	%fd53, %fd52, %fd83, %p15;
	selp.b32 	%r48, %r64, %r69, %p15;
	add.s32 	%r49, %r64, 1;
	ld.const.f64 	%fd54, [%rd13+8];
	sub.f64 	%fd55, %fd1, %fd54;
	mul.f64 	%fd56, %fd55, %fd55;
	setp.lt.f64 	%p16, %fd56, %fd53;
	selp.f64 	%fd57, %fd56, %fd53, %p16;
	selp.b32 	%r50, %r49, %r48, %p16;
	add.s32 	%r51, %r64, 2;
	ld.const.f64 	%fd58, [%rd13+16];
	sub.f64 	%fd59, %fd1, %fd58;
	mul.f64 	%fd60, %fd59, %fd59;
	setp.lt.f64 	%p17, %fd60, %fd57;
	selp.f64 	%fd61, %fd60, %fd57, %p17;
	selp.b32 	%r52, %r51, %r50, %p17;
	add.s32 	%r53, %r64, 3;
	ld.const.f64 	%fd62, [%rd13+24];
	sub.f64 	%fd63, %fd1, %fd62;
	mul.f64 	%fd64, %fd63, %fd63;
	setp.lt.f64 	%p18, %fd64, %fd61;
	selp.f64 	%fd83, %fd64, %fd61, %p18;
	selp.b32 	%r69, %r53, %r52, %p18;
	add.s32 	%r64, %r64, 4;
$L__BB0_8:
	setp.eq.s32 	%p19, %r11, 0;
	@%p19 bra 	$L__BB0_13;
	setp.eq.s32 	%p20, %r11, 1;
	@%p20 bra 	$L__BB0_11;
	mul.wide.u32 	%rd14, %r64, 8;
	mov.u64 	%rd15, constant_centroids;
	add.s64 	%rd16, %rd15, %rd14;
	ld.const.f64 	%fd66, [%rd16];
	sub.f64 	%fd67, %fd1, %fd66;
	mul.f64 	%fd68, %fd67, %fd67;
	setp.lt.f64 	%p21, %fd68, %fd83;
	selp.f64 	%fd69, %fd68, %fd83, %p21;
	selp.b32 	%r55, %r64, %r69, %p21;
	add.s32 	%r56, %r64, 1;
	ld.const.f64 	%fd70, [%rd16+8];
	sub.f64 	%fd71, %fd1, %fd70;
	mul.f64 	%fd72, %fd71, %fd71;
	setp.lt.f64 	%p22, %fd72, %fd69;
	selp.f64 	%fd83, %fd72, %fd69, %p22;
	selp.b32 	%r69, %r56, %r55, %p22;
	add.s32 	%r64, %r64, 2;
$L__BB0_11:
	and.b32  	%r57, %r24, 1;
	setp.eq.b32 	%p23, %r57, 1;
	not.pred 	%p24, %p23;
	@%p24 bra 	$L__BB0_13;
	mul.wide.u32 	%rd17, %r64, 8;
	mov.u64 	%rd18, constant_centroids;
	add.s64 	%rd19, %rd18, %rd17;
	ld.const.f64 	%fd73, [%rd19];
	sub.f64 	%fd74, %fd1, %fd73;
	mul.f64 	%fd75, %fd74, %fd74;
	setp.lt.f64 	%p25, %fd75, %fd83;
	selp.f64 	%fd83, %fd75, %fd83, %p25;
	selp.b32 	%r69, %r64, %r69, %p25;
$L__BB0_13:
	cvta.to.global.u64 	%rd20, %rd4;
	mul.wide.s32 	%rd21, %r1, 4;
	add.s64 	%rd22, %rd20, %rd21;
	st.global.u32 	[%rd22], %r69;
	cvta.to.global.u64 	%rd23, %rd5;
	add.s64 	%rd25, %rd23, %rd7;
	st.global.f64 	[%rd25], %fd83;
$L__BB0_14:
	ret;

}
	// .globl	_Z23kernel_update_reductionPiPdiiS0_S_
.visible .entry _Z23kernel_update_reductionPiPdiiS0_S_(
	.param .u64 .ptr .align 1 _Z23kernel_update_reductionPiPdiiS0_S__param_0,
	.param .u64 .ptr .align 1 _Z23kernel_update_reductionPiPdiiS0_S__param_1,
	.param .u32 _Z23kernel_update_reductionPiPdiiS0_S__param_2,
	.param .u32 _Z23kernel_update_reductionPiPdiiS0_S__param_3,
	.param .u64 .ptr .align 1 _Z23kernel_update_reductionPiPdiiS0_S__param_4,
	.param .u64 .ptr .align 1 _Z23kernel_update_reductionPiPdiiS0_S__param_5
)
{
	.reg .pred 	%p<5>;
	.reg .b32 	%r<30>;
	.reg .b64 	%rd<18>;
	.reg .b64 	%fd<5>;

	ld.param.u64 	%rd3, [_Z23kernel_update_reductionPiPdiiS0_S__param_0];
	ld.param.u64 	%rd4, [_Z23kernel_update_reductionPiPdiiS0_S__param_1];
	ld.param.u32 	%r11, [_Z23kernel_update_reductionPiPdiiS0_S__param_2];
	ld.param.u32 	%r12, [_Z23kernel_update_reductionPiPdiiS0_S__param_3];
	ld.param.u64 	%rd5, [_Z23kernel_update_reductionPiPdiiS0_S__param_4];
	ld.param.u64 	%rd6, [_Z23kernel_update_reductionPiPdiiS0_S__param_5];
	shl.b32 	%r13, %r12, 3;
	mov.u32 	%r14, shared_memory;
	add.s32 	%r1, %r14, %r13;
	mov.u32 	%r2, %tid.x;
	mov.u32 	%r3, %ctaid.x;
	mov.u32 	%r4, %ntid.x;
	setp.ge.s32 	%p1, %r2, %r12;
	shl.b32 	%r15, %r2, 3;
	add.s32 	%r5, %r14, %r15;
	shl.b32 	%r16, %r2, 2;
	add.s32 	%r6, %r1, %r16;
	@%p1 bra 	$L__BB1_2;
	mov.b64 	%rd7, 0;
	st.shared.u64 	[%r5], %rd7;
	mov.b32 	%r17, 0;
	st.shared.u32 	[%r6], %r17;
$L__BB1_2:
	bar.sync 	0;
	mad.lo.s32 	%r29, %r3, %r4, %r2;
	setp.ge.s32 	%p2, %r29, %r11;
	@%p2 bra 	$L__BB1_5;
	mov.u32 	%r18, %nctaid.x;
	mul.lo.s32 	%r8, %r18, %r4;
	cvta.to.global.u64 	%rd1, %rd3;
	cvta.to.global.u64 	%rd2, %rd4;
$L__BB1_4:
	mul.wide.s32 	%rd8, %r29, 4;
	add.s64 	%rd9, %rd1, %rd8;
	ld.global.u32 	%r19, [%rd9];
	shl.b32 	%r20, %r19, 3;
	add.s32 	%r22, %r14, %r20;
	mul.wide.s32 	%rd10, %r29, 8;
	add.s64 	%rd11, %rd2, %rd10;
	ld.global.f64 	%fd1, [%rd11];
	atom.shared.add.f64 	%fd2, [%r22], %fd1;
	shl.b32 	%r23, %r19, 2;
	add.s32 	%r24, %r1, %r23;
	atom.shared.add.u32 	%r25, [%r24], 1;
	add.s32 	%r29, %r29, %r8;
	setp.lt.s32 	%p3, %r29, %r11;
	@%p3 bra 	$L__BB1_4;
$L__BB1_5:
	setp.ge.s32 	%p4, %r2, %r12;
	bar.sync 	0;
	@%p4 bra 	$L__BB1_7;
	mad.lo.s32 	%r26, %r12, %r3, %r2;
	cvta.to.global.u64 	%rd12, %rd5;
	mul.wide.u32 	%rd13, %r26, 8;
	add.s64 	%rd14, %rd12, %rd13;
	ld.shared.f64 	%fd3, [%r5];
	atom.global.add.f64 	%fd4, [%rd14], %fd3;
	cvta.to.global.u64 	%rd15, %rd6;
	mul.wide.u32 	%rd16, %r26, 4;
	add.s64 	%rd17, %rd15, %rd16;
	ld.shared.u32 	%r27, [%r6];
	atom.global.add.u32 	%r28, [%rd17], %r27;
$L__BB1_7:
	ret;

}
	// .globl	_Z33kernel_update_centroids_optimizedPdS_PiiiS_i
.visible .entry _Z33kernel_update_centroids_optimizedPdS_PiiiS_i(
	.param .u64 .ptr .align 1 _Z33kernel_update_centroids_optimizedPdS_PiiiS_i_param_0,
	.param .u64 .ptr .align 1 _Z33kernel_update_centroids_optimizedPdS_PiiiS_i_param_1,
	.param .u64 .ptr .align 1 _Z33kernel_update_centroids_optimizedPdS_PiiiS_i_param_2,
	.param .u32 _Z33kernel_update_centroids_optimizedPdS_PiiiS_i_param_3,
	.param .u32 _Z33kernel_update_centroids_optimizedPdS_PiiiS_i_param_4,
	.param .u64 .ptr .align 1 _Z33kernel_update_centroids_optimizedPdS_PiiiS_i_param_5,
	.param .u32 _Z33kernel_update_centroids_optimizedPdS_PiiiS_i_param_6
)
{
	.reg .pred 	%p<12>;
	.reg .b32 	%r<119>;
	.reg .b64 	%rd<85>;
	.reg .b64 	%fd<86>;

	ld.param.u64 	%rd5, [_Z33kernel_update_centroids_optimizedPdS_PiiiS_i_param_0];
	ld.param.u64 	%rd6, [_Z33kernel_update_centroids_optimizedPdS_PiiiS_i_param_1];
	ld.param.u64 	%rd7, [_Z33kernel_update_centroids_optimizedPdS_PiiiS_i_param_2];
	ld.param.u32 	%r36, [_Z33kernel_update_centroids_optimizedPdS_PiiiS_i_param_3];
	ld.param.u32 	%r37, [_Z33kernel_update_centroids_optimizedPdS_PiiiS_i_param_4];
	ld.param.u64 	%rd4, [_Z33kernel_update_centroids_optimizedPdS_PiiiS_i_param_5];
	cvta.to.global.u64 	%rd1, %rd7;
	cvta.to.global.u64 	%rd2, %rd6;
	cvta.to.global.u64 	%rd3, %rd5;
	mov.u32 	%r38, %ctaid.x;
	mov.u32 	%r39, %ntid.x;
	mov.u32 	%r40, %tid.x;
	mad.lo.s32 	%r1, %r38, %r39, %r40;
	setp.ge.s32 	%p1, %r1, %r36;
	@%p1 bra 	$L__BB2_17;
	setp.lt.s32 	%p2, %r37, 1;
	mov.b32 	%r118, 0;
	mov.f64 	%fd85, 0d0000000000000000;
	@%p2 bra 	$L__BB2_14;
	and.b32  	%r2, %r37, 15;
	setp.lt.u32 	%p3, %r37, 16;
	mov.f64 	%fd85, 0d0000000000000000;
	mov.b32 	%r110, 0;
	mov.u32 	%r118, %r110;
	@%p3 bra 	$L__BB2_5;
	and.b32  	%r110, %r37, 2147483632;
	neg.s32 	%r104, %r110;
	shl.b32 	%r5, %r36, 4;
	mov.f64 	%fd85, 0d0000000000000000;
	mov.b32 	%r118, 0;
	mul.wide.s32 	%rd12, %r36, 8;
	mul.wide.s32 	%rd14, %r36, 4;
	mov.u32 	%r103, %r1;
$L__BB2_4:
	.pragma "nounroll";
	mul.wide.s32 	%rd8, %r103, 8;
	add.s64 	%rd9, %rd2, %rd8;
	ld.global.f64 	%fd18, [%rd9];
	add.f64 	%fd19, %fd85, %fd18;
	mul.wide.s32 	%rd10, %r103, 4;
	add.s64 	%rd11, %rd1, %rd10;
	ld.global.u32 	%r45, [%rd11];
	add.s32 	%r46, %r45, %r118;
	add.s64 	%rd13, %rd9, %rd12;
	ld.global.f64 	%fd20, [%rd13];
	add.f64 	%fd21, %fd19, %fd20;
	add.s64 	%rd15, %rd11, %rd14;
	ld.global.u32 	%r47, [%rd15];
	add.s32 	%r48, %r47, %r46;
	add.s64 	%rd16, %rd13, %rd12;
	ld.global.f64 	%fd22, [%rd16];
	add.f64 	%fd23, %fd21, %fd22;
	add.s64 	%rd17, %rd15, %rd14;
	ld.global.u32 	%r49, [%rd17];
	add.s32 	%r50, %r49, %r48;
	add.s64 	%rd18, %rd16, %rd12;
	ld.global.f64 	%fd24, [%rd18];
	add.f64 	%fd25, %fd23, %fd24;
	add.s64 	%rd19, %rd17, %rd14;
	ld.global.u32 	%r51, [%rd19];
	add.s32 	%r52, %r51, %r50;
	add.s64 	%rd20, %rd18, %rd12;
	ld.global.f64 	%fd26, [%rd20];
	add.f64 	%fd27, %fd25, %fd26;
	add.s64 	%rd21, %rd19, %rd14;
	ld.global.u32 	%r53, [%rd21];
	add.s32 	%r54, %r53, %r52;
	add.s64 	%rd22, %rd20, %rd12;
	ld.global.f64 	%fd28, [%rd22];
	add.f64 	%fd29, %fd27, %fd28;
	add.s64 	%rd23, %rd21, %rd14;
	ld.global.u32 	%r55, [%rd23];
	add.s32 	%r56, %r55, %r54;
	add.s64 	%rd24, %rd22, %rd12;
	ld.global.f64 	%fd30, [%rd24];
	add.f64 	%fd31, %fd29, %fd30;
	add.s64 	%rd25, %rd23, %rd14;
	ld.global.u32 	%r57, [%rd25];
	add.s32 	%r58, %r57, %r56;
	add.s64 	%rd26, %rd24, %rd12;
	ld.global.f64 	%fd32, [%rd26];
	add.f64 	%fd33, %fd31, %fd32;
	add.s64 	%rd27, %rd25, %rd14;
	ld.global.u32 	%r59, [%rd27];
	add.s32 	%r60, %r59, %r58;
	add.s64 	%rd28, %rd26, %rd12;
	ld.global.f64 	%fd34, [%rd28];
	add.f64 	%fd35, %fd33, %fd34;
	add.s64 	%rd29, %rd27, %rd14;
	ld.global.u32 	%r61, [%rd29];
	add.s32 	%r62, %r61, %r60;
	add.s64 	%rd30, %rd28, %rd12;
	ld.global.f64 	%fd36, [%rd30];
	add.f64 	%fd37, %fd35, %fd36;
	add.s64 	%rd31, %rd29, %rd14;
	ld.global.u32 	%r63, [%rd31];
	add.s32 	%r64, %r63, %r62;
	add.s64 	%rd32, %rd30, %rd12;
	ld.global.f64 	%fd38, [%rd32];
	add.f64 	%fd39, %fd37, %fd38;
	add.s64 	%rd33, %rd31, %rd14;
	ld.global.u32 	%r65, [%rd33];
	add.s32 	%r66, %r65, %r64;
	add.s64 	%rd34, %rd32, %rd12;
	ld.global.f64 	%fd40, [%rd34];
	add.f64 	%fd41, %fd39, %fd40;
	add.s64 	%rd35, %rd33, %rd14;
	ld.global.u32 	%r67, [%rd35];
	add.s32 	%r68, %r67, %r66;
	add.s64 	%rd36, %rd34, %rd12;
	ld.global.f64 	%fd42, [%rd36];
	add.f64 	%fd43, %fd41, %fd42;
	add.s64 	%rd37, %rd35, %rd14;
	ld.global.u32 	%r69, [%rd37];
	add.s32 	%r70, %r69, %r68;
	add.s64 	%rd38, %rd36, %rd12;
	ld.global.f64 	%fd44, [%rd38];
	add.f64 	%fd45, %fd43, %fd44;
	add.s64 	%rd39, %rd37, %rd14;
	ld.global.u32 	%r71, [%rd39];
	add.s32 	%r72, %r71, %r70;
	add.s64 	%rd40, %rd38, %rd12;
	ld.global.f64 	%fd46, [%rd40];
	add.f64 	%fd47, %fd45, %fd46;
	add.s64 	%rd41, %rd39, %rd14;
	ld.global.u32 	%r73, [%rd41];
	add.s32 	%r74, %r73, %r72;
	add.s64 	%rd42, %rd40, %rd12;
	ld.global.f64 	%fd48, [%rd42];
	add.f64 	%fd85, %fd47, %fd48;
	add.s64 	%rd43, %rd41, %rd14;
	ld.global.u32 	%r75, [%rd43];
	add.s32 	%r118, %r75, %r74;
	add.s32 	%r104, %r104, 16;
	add.s32 	%r103, %r103, %r5;
	setp.ne.s32 	%p4, %r104, 0;
	@%p4 bra 	$L__BB2_4;
$L__BB2_5:
	setp.eq.s32 	%p5, %r2, 0;
	@%p5 bra 	$L__BB2_14;
	and.b32  	%r15, %r37, 7;
	setp.lt.u32 	%p6, %r2, 8;
	@%p6 bra 	$L__BB2_8;
	mad.lo.s32 	%r77, %r110, %r36, %r1;
	mul.wide.s32 	%rd44, %r77, 8;
	add.s64 	%rd45, %rd2, %rd44;
	ld.global.f64 	%fd50, [%rd45];
	add.f64 	%fd51, %fd85, %fd50;
	mul.wide.s32 	%rd46, %r77, 4;
	add.s64 	%rd47, %rd1, %rd46;
	ld.global.u32 	%r78, [%rd47];
	add.s32 	%r79, %r78, %r118;
	mul.wide.s32 	%rd48, %r36, 8;
	add.s64 	%rd49, %rd45, %rd48;
	ld.global.f64 	%fd52, [%rd49];
	add.f64 	%fd53, %fd51, %fd52;
	mul.wide.s32 	%rd50, %r36, 4;
	add.s64 	%rd51, %rd47, %rd50;
	ld.global.u32 	%r80, [%rd51];
	add.s32 	%r81, %r80, %r79;
	add.s64 	%rd52, %rd49, %rd48;
	ld.global.f64 	%fd54, [%rd52];
	add.f64 	%fd55, %fd53, %fd54;
	add.s64 	%rd53, %rd51, %rd50;
	ld.global.u32 	%r82, [%rd53];
	add.s32 	%r83, %r82, %r81;
	add.s64 	%rd54, %rd52, %rd48;
	ld.global.f64 	%fd56, [%rd54];
	add.f64 	%fd57, %fd55, %fd56;
	add.s64 	%rd55, %rd53, %rd50;
	ld.global.u32 	%r84, [%rd55];
	add.s32 	%r85, %r84, %r83;
	add.s64 	%rd56, %rd54, %rd48;
	ld.global.f64 	%fd58, [%rd56];
	add.f64 	%fd59, %fd57, %fd58;
	add.s64 	%rd57, %rd55, %rd50;
	ld.global.u32 	%r86, [%rd57];
	add.s32 	%r87, %r86, %r85;
	add.s64 	%rd58, %rd56, %rd48;
	ld.global.f64 	%fd60, [%rd58];
	add.f64 	%fd61, %fd59, %fd60;
	add.s64 	%rd59, %rd57, %rd50;
	ld.global.u32 	%r88, [%rd59];
	add.s32 	%r89, %r88, %r87;
	add.s64 	%rd60, %rd58, %rd48;
	ld.global.f64 	%fd62, [%rd60];
	add.f64 	%fd63, %fd61, %fd62;
	add.s64 	%rd61, %rd59, %rd50;
	ld.global.u32 	%r90, [%rd61];
	add.s32 	%r91, %r90, %r89;
	add.s64 	%rd62, %rd60, %rd48;
	ld.global.f64 	%fd64, [%rd62];
	add.f64 	%fd85, %fd63, %fd64;
	add.s64 	%rd63, %rd61, %rd50;
	ld.global.u32 	%r92, [%rd63];
	add.s32 	%r118, %r92, %r91;
	add.s32 	%r110, %r110, 8;
$L__BB2_8:
	setp.eq.s32 	%p7, %r15, 0;
	@%p7 bra 	$L__BB2_14;
	and.b32  	%r21, %r37, 3;
	setp.lt.u32 	%p8, %r15, 4;
	@%p8 bra 	$L__BB2_11;
	mad.lo.s32 	%r94, %r110, %r36, %r1;
	mul.wide.s32 	%rd64, %r94, 8;
	add.s64 	%rd65, %rd2, %rd64;
	ld.global.f64 	%fd66, [%rd65];
	add.f64 	%fd67, %fd85, %fd66;
	mul.wide.s32 	%rd66, %r94, 4;
	add.s64 	%rd67, %rd1, %rd66;
	ld.global.u32 	%r95, [%rd67];
	add.s32 	%r96, %r95, %r118;
	mul.wide.s32 	%rd68, %r36, 8;
	add.s64 	%rd69, %rd65, %rd68;
	ld.global.f64 	%fd68, [%rd69];
	add.f64 	%fd69, %fd67, %fd68;
	mul.wide.s32 	%rd70, %r36, 4;
	add.s64 	%rd71, %rd67, %rd70;
	ld.global.u32 	%r97, [%rd71];
	add.s32 	%r98, %r97, %r96;
	add.s64 	%rd72, %rd69, %rd68;
	ld.global.f64 	%fd70, [%rd72];
	add.f64 	%fd71, %fd69, %fd70;
	add.s64 	%rd73, %rd71, %rd70;
	ld.global.u32 	%r99, [%rd73];
	add.s32 	%r100, %r99, %r98;
	add.s64 	%rd74, %rd72, %rd68;
	ld.global.f64 	%fd72, [%rd74];
	add.f64 	%fd85, %fd71, %fd72;
	add.s64 	%rd75, %rd73, %rd70;
	ld.global.u32 	%r101, [%rd75];
	add.s32 	%r118, %r101, %r100;
	add.s32 	%r110, %r110, 4;
$L__BB2_11:
	setp.eq.s32 	%p9, %r21, 0;
	@%p9 bra 	$L__BB2_14;
	mad.lo.s32 	%r116, %r110, %r36, %r1;
	neg.s32 	%r115, %r21;
$L__BB2_13:
	.pragma "nounroll";
	mul.wide.s32 	%rd76, %r116, 8;
	add.s64 	%rd77, %rd2, %rd76;
	ld.global.f64 	%fd73, [%rd77];
	add.f64 	%fd85, %fd85, %fd73;
	mul.wide.s32 	%rd78, %r116, 4;
	add.s64 	%rd79, %rd1, %rd78;
	ld.global.u32 	%r102, [%rd79];
	add.s32 	%r118, %r102, %r118;
	add.s32 	%r116, %r116, %r36;
	add.s32 	%r115, %r115, 1;
	setp.ne.s32 	%p10, %r115, 0;
	@%p10 bra 	$L__BB2_13;
$L__BB2_14:
	setp.lt.s32 	%p11, %r118, 1;
	@%p11 bra 	$L__BB2_16;
	cvt.rn.f64.u32 	%fd75, %r118;
	div.rn.f64 	%fd76, %fd85, %fd75;
	mul.wide.s32 	%rd83, %r1, 8;
	add.s64 	%rd84, %rd3, %rd83;
	st.global.f64 	[%rd84], %fd76;
	bra.uni 	$L__BB2_17;
$L__BB2_16:
	cvta.to.global.u64 	%rd80, %rd4;
	ld.global.f64 	%fd74, [%rd80];
	mul.wide.s32 	%rd81, %r1, 8;
	add.s64 	%rd82, %rd3, %rd81;
	st.global.f64 	[%rd82], %fd74;
$L__BB2_17:
	ret;

}


// ===== COMPILED SASS (sm_100) =====

	.target	sm_100

	.elftype	@"ET_EXEC"


//--------------------- .note.nv.tkinfo           --------------------------
	.section	.note.nv.tkinfo,"",@"SHT_NOTE"
	.sectionflags	@"SHF_NOTE_NV_TKINFO"
	.tkinfo
        /*0018*/ 	.word	0x00000002
        /*0030*/ 	.string	""
        /*0030*/ 	.string	"ptxas"
        /*0030*/ 	.string	"Cuda compilation tools, release 13.0, V13.0.88"
        /*0030*/ 	.string	"Build cuda_13.0.r13.0/compiler.36424714_0"
        /*0030*/ 	.string	"-arch sm_100 -m 64 "



//--------------------- .note.nv.cuinfo           --------------------------
	.section	.note.nv.cuinfo,"",@"SHT_NOTE"
	.sectionflags	@"SHF_NOTE_NV_CUINFO"
        /*0018*/ 	.short	0x0002
        /*001a*/ 	.short	0x0064
        /*001c*/ 	.short	0x0082
	.zero		2


//--------------------- .nv.info                  --------------------------
	.section	.nv.info,"",@"SHT_CUDA_INFO"
	.align	4


	//----- nvinfo : EIATTR_REGCOUNT
	.align		4
        /*0000*/ 	.byte	0x04, 0x2f
        /*0002*/ 	.short	(.L_2 - .L_1)
	.align		4
.L_1:
        /*0004*/ 	.word	index@(_Z27kernel_assignment_optimizedPdiiPiS_)
        /*0008*/ 	.word	0x00000013


	//----- nvinfo : EIATTR_FRAME_SIZE
	.align		4
.L_2:
        /*000c*/ 	.byte	0x04, 0x11
        /*000e*/ 	.short	(.L_4 - .L_3)
	.align		4
.L_3:
        /*0010*/ 	.word	index@(_Z27kernel_assignment_optimizedPdiiPiS_)
        /*0014*/ 	.word	0x00000000


	//----- nvinfo : EIATTR_REGCOUNT
	.align		4
.L_4:
        /*0018*/ 	.byte	0x04, 0x2f
        /*001a*/ 	.short	(.L_6 - .L_5)
	.align		4
.L_5:
        /*001c*/ 	.word	index@(_Z23kernel_update_reductionPiPdiiS0_S_)
        /*0020*/ 	.word	0x00000012


	//----- nvinfo : EIATTR_FRAME_SIZE
	.align		4
.L_6:
        /*0024*/ 	.byte	0x04, 0x11
        /*0026*/ 	.short	(.L_8 - .L_7)
	.align		4
.L_7:
        /*0028*/ 	.word	index@(_Z23kernel_update_reductionPiPdiiS0_S_)
        /*002c*/ 	.word	0x00000000


	//----- nvinfo : EIATTR_REGCOUNT
	.align		4
.L_8:
        /*0030*/ 	.byte	0x04, 0x2f
        /*0032*/ 	.short	(.L_10 - .L_9)
	.align		4
.L_9:
        /*0034*/ 	.word	index@(_Z33kernel_update_centroids_optimizedPdS_PiiiS_i)
        /*0038*/ 	.word	0x00000020


	//----- nvinfo : EIATTR_FRAME_SIZE
	.align		4
.L_10:
        /*003c*/ 	.byte	0x04, 0x11
        /*003e*/ 	.short	(.L_12 - .L_11)
	.align		4
.L_11:
        /*0040*/ 	.word	index@($__internal_0_$__cuda_sm20_div_rn_f64_full)
        /*0044*/ 	.word	0x00000000


	//----- nvinfo : EIATTR_FRAME_SIZE
	.align		4
.L_12:
        /*0048*/ 	.byte	0x04, 0x11
        /*004a*/ 	.short	(.L_14 - .L_13)
	.align		4
.L_13:
        /*004c*/ 	.word	index@(_Z33kernel_update_centroids_optimizedPdS_PiiiS_i)
        /*0050*/ 	.word	0x00000000


	//----- nvinfo : EIATTR_MIN_STACK_SIZE
	.align		4
.L_14:
        /*0054*/ 	.byte	0x04, 0x12
        /*0056*/ 	.short	(.L_16 - .L_15)
	.align		4
.L_15:
        /*0058*/ 	.word	index@(_Z33kernel_update_centroids_optimizedPdS_PiiiS_i)
        /*005c*/ 	.word	0x00000000


	//----- nvinfo : EIATTR_MIN_STACK_SIZE
	.align		4
.L_16:
        /*0060*/ 	.byte	0x04, 0x12
        /*0062*/ 	.short	(.L_18 - .L_17)
	.align		4
.L_17:
        /*0064*/ 	.word	index@(_Z23kernel_update_reductionPiPdiiS0_S_)
        /*0068*/ 	.word	0x00000000


	//----- nvinfo : EIATTR_MIN_STACK_SIZE
	.align		4
.L_18:
        /*006c*/ 	.byte	0x04, 0x12
        /*006e*/ 	.short	(.L_20 - .L_19)
	.align		4
.L_19:
        /*0070*/ 	.word	index@(_Z27kernel_assignment_optimizedPdiiPiS_)
        /*0074*/ 	.word	0x00000000
.L_20:


//--------------------- .nv.compat                --------------------------
	.section	.nv.compat,"",@"SHT_CUDA_COMPAT_INFO"
	.align	4
        /*0000*/ 	.byte	0x02, 0x09, 0x00, 0x00, 0x02, 0x02, 0x01, 0x00, 0x02, 0x05, 0x05, 0x00, 0x03, 0x07, 0x01, 0x01
        /*0010*/ 	.byte	0x02, 0x03, 0x00, 0x00, 0x02, 0x06, 0x01, 0x00, 0x04, 0x0b, 0x08, 0x00, 0x01, 0x00, 0x00, 0x00
        /*0020*/ 	.byte	0x00, 0x00, 0x00, 0x00


//--------------------- .nv.info._Z33kernel_update_centroids_optimizedPdS_PiiiS_i --------------------------
	.section	.nv.info._Z33kernel_update_centroids_optimizedPdS_PiiiS_i,"",@"SHT_CUDA_INFO"
	.sectionflags	@""
	.align	4


	//----- nvinfo : EIATTR_CUDA_API_VERSION
	.align		4
        /*0000*/ 	.byte	0x04, 0x37
        /*0002*/ 	.short	(.L_22 - .L_21)
.L_21:
        /*0004*/ 	.word	0x00000082


	//----- nvinfo : EIATTR_KPARAM_INFO
	.align		4
.L_22:
        /*0008*/ 	.byte	0x04, 0x17
        /*000a*/ 	.short	(.L_24 - .L_23)
.L_23:
        /*000c*/ 	.word	0x00000000
        /*0010*/ 	.short	0x0006
        /*0012*/ 	.short	0x0028
        /*0014*/ 	.byte	0x00, 0xf0, 0x11, 0x00


	//----- nvinfo : EIATTR_KPARAM_INFO
	.align		4
.L_24:
        /*0018*/ 	.byte	0x04, 0x17
        /*001a*/ 	.short	(.L_26 - .L_25)
.L_25:
        /*001c*/ 	.word	0x00000000
        /*0020*/ 	.short	0x0005
        /*0022*/ 	.short	0x0020
        /*0024*/ 	.byte	0x00, 0xf5, 0x21, 0x00


	//----- nvinfo : EIATTR_KPARAM_INFO
	.align		4
.L_26:
        /*0028*/ 	.byte	0x04, 0x17
        /*002a*/ 	.short	(.L_28 - .L_27)
.L_27:
        /*002c*/ 	.word	0x00000000
        /*0030*/ 	.short	0x0004
        /*0032*/ 	.short	0x001c
        /*0034*/ 	.byte	0x00, 0xf0, 0x11, 0x00


	//----- nvinfo : EIATTR_KPARAM_INFO
	.align		4
.L_28:
        /*0038*/ 	.byte	0x04, 0x17
        /*003a*/ 	.short	(.L_30 - .L_29)
.L_29:
        /*003c*/ 	.word	0x00000000
        /*0040*/ 	.short	0x0003
        /*0042*/ 	.short	0x0018
        /*0044*/ 	.byte	0x00, 0xf0, 0x11, 0x00


	//----- nvinfo : EIATTR_KPARAM_INFO
	.align		4
.L_30:
        /*0048*/ 	.byte	0x04, 0x17
        /*004a*/ 	.short	(.L_32 - .L_31)
.L_31:
        /*004c*/ 	.word	0x00000000
        /*0050*/ 	.short	0x0002
        /*0052*/ 	.short	0x0010
        /*0054*/ 	.byte	0x00, 0xf5, 0x21, 0x00


	//----- nvinfo : EIATTR_KPARAM_INFO
	.align		4
.L_32:
        /*0058*/ 	.byte	0x04, 0x17
        /*005a*/ 	.short	(.L_34 - .L_33)
.L_33:
        /*005c*/ 	.word	0x00000000
        /*0060*/ 	.short	0x0001
        /*0062*/ 	.short	0x0008
        /*0064*/ 	.byte	0x00, 0xf5, 0x21, 0x00


	//----- nvinfo : EIATTR_KPARAM_INFO
	.align		4
.L_34:
        /*0068*/ 	.byte	0x04, 0x17
        /*006a*/ 	.short	(.L_36 - .L_35)
.L_35:
        /*006c*/ 	.word	0x00000000
        /*0070*/ 	.short	0x0000
        /*0072*/ 	.short	0x0000
        /*0074*/ 	.byte	0x00, 0xf5, 0x21, 0x00


	//----- nvinfo : EIATTR_SPARSE_MMA_MASK
	.align		4
.L_36:
        /*0078*/ 	.byte	0x03, 0x50
        /*007a*/ 	.short	0x0000


	//----- nvinfo : EIATTR_MAXREG_COUNT
	.align		4
        /*007c*/ 	.byte	0x03, 0x1b
        /*007e*/ 	.short	0x00ff


	//----- nvinfo : EIATTR_MERCURY_ISA_VERSION
	.align		4
        /*0080*/ 	.byte	0x03, 0x5f
        /*0082*/ 	.short	0x0101


	//----- nvinfo : EIATTR_VRC_CTA_INIT_COUNT
	.align		4
        /*0084*/ 	.byte	0x02, 0x4a
	.zero		1
	.zero		1


	//----- nvinfo : EIATTR_EXIT_INSTR_OFFSETS
	.align		4
        /*0088*/ 	.byte	0x04, 0x1c
        /*008a*/ 	.short	(.L_38 - .L_37)


	//   ....[0]....
.L_37:
        /*008c*/ 	.word	0x00000070


	//   ....[1]....
        /*0090*/ 	.word	0x00000f70


	//   ....[2]....
        /*0094*/ 	.word	0x00000fd0


	//----- nvinfo : EIATTR_CRS_STACK_SIZE
	.align		4
.L_38:
        /*0098*/ 	.byte	0x04, 0x1e
        /*009a*/ 	.short	(.L_40 - .L_39)
.L_39:
        /*009c*/ 	.word	0x00000000


	//----- nvinfo : EIATTR_CBANK_PARAM_SIZE
	.align		4
.L_40:
        /*00a0*/ 	.byte	0x03, 0x19
        /*00a2*/ 	.short	0x002c


	//----- nvinfo : EIATTR_PARAM_CBANK
	.align		4
        /*00a4*/ 	.byte	0x04, 0x0a
        /*00a6*/ 	.short	(.L_42 - .L_41)
	.align		4
.L_41:
        /*00a8*/ 	.word	index@(.nv.constant0._Z33kernel_update_centroids_optimizedPdS_PiiiS_i)
        /*00ac*/ 	.short	0x0380
        /*00ae*/ 	.short	0x002c


	//----- nvinfo : EIATTR_SW_WAR
	.align		4
.L_42:
        /*00b0*/ 	.byte	0x04, 0x36
        /*00b2*/ 	.short	(.L_44 - .L_43)
.L_43:
        /*00b4*/ 	.word	0x00000008
.L_44:


//--------------------- .nv.info._Z23kernel_update_reductionPiPdiiS0_S_ --------------------------
	.section	.nv.info._Z23kernel_update_reductionPiPdiiS0_S_,"",@"SHT_CUDA_INFO"
	.sectionflags	@""
	.align	4


	//----- nvinfo : EIATTR_CUDA_API_VERSION
	.align		4
        /*0000*/ 	.byte	0x04, 0x37
        /*0002*/ 	.short	(.L_46 - .L_45)
.L_45:
        /*0004*/ 	.word	0x00000082


	//----- nvinfo : EIATTR_KPARAM_INFO
	.align		4
.L_46:
        /*0008*/ 	.byte	0x04, 0x17
        /*000a*/ 	.short	(.L_48 - .L_47)
.L_47:
        /*000c*/ 	.word	0x00000000
        /*0010*/ 	.short	0x0005
        /*0012*/ 	.short	0x0020
        /*0014*/ 	.byte	0x00, 0xf5, 0x21, 0x00


	//----- nvinfo : EIATTR_KPARAM_INFO
	.align		4
.L_48:
        /*0018*/ 	.byte	0x04, 0x17
        /*001a*/ 	.short	(.L_50 - .L_49)
.L_49:
        /*001c*/ 	.word	0x00000000
        /*0020*/ 	.short	0x0004
        /*0022*/ 	.short	0x0018
        /*0024*/ 	.byte	0x00, 0xf5, 0x21, 0x00


	//----- nvinfo : EIATTR_KPARAM_INFO
	.align		4
.L_50:
        /*0028*/ 	.byte	0x04, 0x17
        /*002a*/ 	.short	(.L_52 - .L_51)
.L_51:
        /*002c*/ 	.word	0x00000000
        /*0030*/ 	.short	0x0003
        /*0032*/ 	.short	0x0014
        /*0034*/ 	.byte	0x00, 0xf0, 0x11, 0x00


	//----- nvinfo : EIATTR_KPARAM_INFO
	.align		4
.L_52:
        /*0038*/ 	.byte	0x04, 0x17
        /*003a*/ 	.short	(.L_54 - .L_53)
.L_53:
        /*003c*/ 	.word	0x00000000
        /*0040*/ 	.short	0x0002
        /*0042*/ 	.short	0x0010
        /*0044*/ 	.byte	0x00, 0xf0, 0x11, 0x00


	//----- nvinfo : EIATTR_KPARAM_INFO
	.align		4
.L_54:
        /*0048*/ 	.byte	0x04, 0x17
        /*004a*/ 	.short	(.L_56 - .L_55)
.L_55:
        /*004c*/ 	.word	0x00000000
        /*0050*/ 	.short	0x0001
        /*0052*/ 	.short	0x0008
        /*0054*/ 	.byte	0x00, 0xf5, 0x21, 0x00


	//----- nvinfo : EIATTR_KPARAM_INFO
	.align		4
.L_56:
        /*0058*/ 	.byte	0x04, 0x17
        /*005a*/ 	.short	(.L_58 - .L_57)
.L_57:
        /*005c*/ 	.word	0x00000000
        /*0060*/ 	.short	0x0000
        /*0062*/ 	.short	0x0000
        /*0064*/ 	.byte	0x00, 0xf5, 0x21, 0x00


	//----- nvinfo : EIATTR_SPARSE_MMA_MASK
	.align		4
.L_58:
        /*0068*/ 	.byte	0x03, 0x50
        /*006a*/ 	.short	0x0000


	//----- nvinfo : EIATTR_MAXREG_COUNT
	.align		4
        /*006c*/ 	.byte	0x03, 0x1b
        /*006e*/ 	.short	0x00ff


	//----- nvinfo : EIATTR_NUM_BARRIERS
	.align		4
        /*0070*/ 	.byte	0x02, 0x4c
        /*0072*/ 	.byte	0x01
	.zero		1


	//----- nvinfo : EIATTR_MERCURY_ISA_VERSION
	.align		4
        /*0074*/ 	.byte	0x03, 0x5f
        /*0076*/ 	.short	0x0101


	//----- nvinfo : EIATTR_VRC_CTA_INIT_COUNT
	.align		4
        /*0078*/ 	.byte	0x02, 0x4a
	.zero		1
	.zero		1


	//----- nvinfo : EIATTR_EXIT_INSTR_OFFSETS
	.align		4
        /*007c*/ 	.byte	0x04, 0x1c
        /*007e*/ 	.short	(.L_60 - .L_59)


	//   ....[0]....
.L_59:
        /*0080*/ 	.word	0x000002f0


	//   ....[1]....
        /*0084*/ 	.word	0x00000390


	//----- nvinfo : EIATTR_CRS_STACK_SIZE
	.align		4
.L_60:
        /*0088*/ 	.byte	0x04, 0x1e
        /*008a*/ 	.short	(.L_62 - .L_61)
.L_61:
        /*008c*/ 	.word	0x00000000


	//----- nvinfo : EIATTR_CBANK_PARAM_SIZE
	.align		4
.L_62:
        /*0090*/ 	.byte	0x03, 0x19
        /*0092*/ 	.short	0x0028


	//----- nvinfo : EIATTR_PARAM_CBANK
	.align		4
        /*0094*/ 	.byte	0x04, 0x0a
        /*0096*/ 	.short	(.L_64 - .L_63)
	.align		4
.L_63:
        /*0098*/ 	.word	index@(.nv.constant0._Z23kernel_update_reductionPiPdiiS0_S_)
        /*009c*/ 	.short	0x0380
        /*009e*/ 	.short	0x0028


	//----- nvinfo : EIATTR_SW_WAR
	.align		4
.L_64:
        /*00a0*/ 	.byte	0x04, 0x36
        /*00a2*/ 	.short	(.L_66 - .L_65)
.L_65:
        /*00a4*/ 	.word	0x00000008
.L_66:


//--------------------- .nv.info._Z27kernel_assignment_optimizedPdiiPiS_ --------------------------
	.section	.nv.info._Z27kernel_assignment_optimizedPdiiPiS_,"",@"SHT_CUDA_INFO"
	.sectionflags	@""
	.align	4


	//----- nvinfo : EIATTR_CUDA_API_VERSION
	.align		4
        /*0000*/ 	.byte	0x04, 0x37
        /*0002*/ 	.short	(.L_68 - .L_67)
.L_67:
        /*0004*/ 	.word	0x00000082


	//----- nvinfo : EIATTR_KPARAM_INFO
	.align		4
.L_68:
        /*0008*/ 	.byte	0x04, 0x17
        /*000a*/ 	.short	(.L_70 - .L_69)
.L_69:
        /*000c*/ 	.word	0x00000000
        /*0010*/ 	.short	0x0004
        /*0012*/ 	.short	0x0018
        /*0014*/ 	.byte	0x00, 0xf5, 0x21, 0x00


	//----- nvinfo : EIATTR_KPARAM_INFO
	.align		4
.L_70:
        /*0018*/ 	.byte	0x04, 0x17
        /*001a*/ 	.short	(.L_72 - .L_71)
.L_71:
        /*001c*/ 	.word	0x00000000
        /*0020*/ 	.short	0x0003
        /*0022*/ 	.short	0x0010
        /*0024*/ 	.byte	0x00, 0xf5, 0x21, 0x00


	//----- nvinfo : EIATTR_KPARAM_INFO
	.align		4
.L_72:
        /*0028*/ 	.byte	0x04, 0x17
        /*002a*/ 	.short	(.L_74 - .L_73)
.L_73:
        /*002c*/ 	.word	0x00000000
        /*0030*/ 	.short	0x0002
        /*0032*/ 	.short	0x000c
        /*0034*/ 	.byte	0x00, 0xf0, 0x11, 0x00


	//----- nvinfo : EIATTR_KPARAM_INFO
	.align		4
.L_74:
        /*0038*/ 	.byte	0x04, 0x17
        /*003a*/ 	.short	(.L_76 - .L_75)
.L_75:
        /*003c*/ 	.word	0x00000000
        /*0040*/ 	.short	0x0001
        /*0042*/ 	.short	0x0008
        /*0044*/ 	.byte	0x00, 0xf0, 0x11, 0x00


	//----- nvinfo : EIATTR_KPARAM_INFO
	.align		4
.L_76:
        /*0048*/ 	.byte	0x04, 0x17
        /*004a*/ 	.short	(.L_78 - .L_77)
.L_77:
        /*004c*/ 	.word	0x00000000
        /*0050*/ 	.short	0x0000
        /*0052*/ 	.short	0x0000
        /*0054*/ 	.byte	0x00, 0xf5, 0x21, 0x00


	//----- nvinfo : EIATTR_SPARSE_MMA_MASK
	.align		4
.L_78:
        /*0058*/ 	.byte	0x03, 0x50
        /*005a*/ 	.short	0x0000


	//----- nvinfo : EIATTR_MAXREG_COUNT
	.align		4
        /*005c*/ 	.byte	0x03, 0x1b
        /*005e*/ 	.short	0x00ff


	//----- nvinfo : EIATTR_MERCURY_ISA_VERSION
	.align		4
        /*0060*/ 	.byte	0x03, 0x5f
        /*0062*/ 	.short	0x0101


	//----- nvinfo : EIATTR_VRC_CTA_INIT_COUNT
	.align		4
        /*0064*/ 	.byte	0x02, 0x4a
	.zero		1
	.zero		1


	//----- nvinfo : EIATTR_EXIT_INSTR_OFFSETS
	.align		4
        /*0068*/ 	.byte	0x04, 0x1c
        /*006a*/ 	.short	(.L_80 - .L_79)


	//   ....[0]....
.L_79:
        /*006c*/ 	.word	0x00000070


	//   ....[1]....
        /*0070*/ 	.word	0x00000a30


	//----- nvinfo : EIATTR_CBANK_PARAM_SIZE
	.align		4
.L_80:
        /*0074*/ 	.byte	0x03, 0x19
        /*0076*/ 	.short	0x0020


	//----- nvinfo : EIATTR_PARAM_CBANK
	.align		4
        /*0078*/ 	.byte	0x04, 0x0a
        /*007a*/ 	.short	(.L_82 - .L_81)
	.align		4
.L_81:
        /*007c*/ 	.word	index@(.nv.constant0._Z27kernel_assignment_optimizedPdiiPiS_)
        /*0080*/ 	.short	0x0380
        /*0082*/ 	.short	0x0020


	//----- nvinfo : EIATTR_SW_WAR
	.align		4
.L_82:
        /*0084*/ 	.byte	0x04, 0x36
        /*0086*/ 	.short	(.L_84 - .L_83)
.L_83:
        /*0088*/ 	.word	0x00000008
.L_84:


//--------------------- .nv.callgraph             --------------------------
	.section	.nv.callgraph,"",@"SHT_CUDA_CALLGRAPH"
	.align	4
	.sectionentsize	8
	.align		4
        /*0000*/ 	.word	0x00000000
	.align		4
        /*0004*/ 	.word	0xffffffff
	.align		4
        /*0008*/ 	.word	0x00000000
	.align		4
        /*000c*/ 	.word	0xfffffffe
	.align		4
        /*0010*/ 	.word	0x00000000
	.align		4
        /*0014*/ 	.word	0xfffffffd
	.align		4
        /*0018*/ 	.word	0x00000000
	.align		4
        /*001c*/ 	.word	0xfffffffc


//--------------------- .nv.constant3             --------------------------
	.section	.nv.constant3,"a",@progbits
	.align	8
.nv.constant3:
	.type		constant_centroids,@object
	.size		constant_centroids,(.L_0 - constant_centroids)
constant_centroids:
	.zero		2048
.L_0:


//--------------------- .text._Z33kernel_update_centroids_optimizedPdS_PiiiS_i --------------------------
	.section	.text._Z33kernel_update_centroids_optimizedPdS_PiiiS_i,"ax",@progbits
	.align	128
        .global         _Z33kernel_update_centroids_optimizedPdS_PiiiS_i
        .type           _Z33kernel_update_centroids_optimizedPdS_PiiiS_i,@function
        .size           _Z33kernel_update_centroids_optimizedPdS_PiiiS_i,(.L_x_27 - _Z33kernel_update_centroids_optimizedPdS_PiiiS_i)
        .other          _Z33kernel_update_centroids_optimizedPdS_PiiiS_i,@"STO_CUDA_ENTRY STV_DEFAULT"
_Z33kernel_update_centroids_optimizedPdS_PiiiS_i:
.text._Z33kernel_update_centroids_optimizedPdS_PiiiS_i:
[----:B------:R-:W-:Y:S01]  /*0000*/  LDC R1, c[0x0][0x37c] ;  /* 0x0000df00ff017b82 */ /* 0x000fe20000000800 */
[----:B------:R-:W0:Y:S07]  /*0010*/  S2R R3, SR_TID.X ;  /* 0x0000000000037919 */ /* 0x000e2e0000002100 */
[----:B------:R-:W0:Y:S08]  /*0020*/  S2UR UR4, SR_CTAID.X ;  /* 0x00000000000479c3 */ /* 0x000e300000002500 */
[----:B------:R-:W0:Y:S08]  /*0030*/  LDC R2, c[0x0][0x360] ;  /* 0x0000d800ff027b82 */ /* 0x000e300000000800 */
[----:B------:R-:W1:Y:S01]  /*0040*/  LDC R0, c[0x0][0x398] ;  /* 0x0000e600ff007b82 */ /* 0x000e620000000800 */
[----:B0-----:R-:W-:-:S05]  /*0050*/  IMAD R2, R2, UR4, R3 ;  /* 0x0000000402027c24 */ /* 0x001fca000f8e0203 */
[----:B-1----:R-:W-:-:S13]  /*0060*/  ISETP.GE.AND P0, PT, R2, R0, PT ;  /* 0x000000000200720c */ /* 0x002fda0003f06270 */
[----:B------:R-:W-:Y:S05]  /*0070*/  @P0 EXIT ;  /* 0x000000000000094d */ /* 0x000fea0003800000 */
[----:B------:R-:W0:Y:S01]  /*0080*/  LDCU UR5, c[0x0][0x39c] ;  /* 0x00007380ff0577ac */ /* 0x000e220008000800 */
[----:B------:R-:W-:Y:S01]  /*0090*/  HFMA2 R7, -RZ, RZ, 0, 0 ;  /* 0x00000000ff077431 */ /* 0x000fe200000001ff */
[----:B------:R-:W-:Y:S01]  /*00a0*/  CS2R R10, SRZ ;  /* 0x00000000000a7805 */ /* 0x000fe2000001ff00 */
[----:B------:R-:W1:Y:S01]  /*00b0*/  LDCU.64 UR8, c[0x0][0x358] ;  /* 0x00006b00ff0877ac */ /* 0x000e620008000a00 */
[----:B0-----:R-:W-:-:S09]  /*00c0*/  UISETP.GE.AND UP0, UPT, UR5, 0x1, UPT ;  /* 0x000000010500788c */ /* 0x001fd2000bf06270 */
[----:B-1----:R-:W-:Y:S05]  /*00d0*/  BRA.U !UP0, `(.L_x_0) ;  /* 0x0000000d08347547 */ /* 0x002fea000b800000 */
[----:B------:R-:W-:Y:S01]  /*00e0*/  UISETP.GE.U32.AND UP1, UPT, UR5, 0x10, UPT ;  /* 0x000000100500788c */ /* 0x000fe2000bf26070 */
[----:B------:R-:W-:Y:S01]  /*00f0*/  IMAD.MOV.U32 R7, RZ, RZ, RZ ;  /* 0x000000ffff077224 */ /* 0x000fe200078e00ff */
[----:B------:R-:W-:Y:S01]  /*0100*/  ULOP3.LUT UR6, UR5, 0xf, URZ, 0xc0, !UPT ;  /* 0x0000000f05067892 */ /* 0x000fe2000f8ec0ff */
[----:B------:R-:W-:Y:S01]  /*0110*/  CS2R R10, SRZ ;  /* 0x00000000000a7805 */ /* 0x000fe2000001ff00 */
[----:B------:R-:W-:Y:S02]  /*0120*/  UMOV UR4, URZ ;  /* 0x000000ff00047c82 */ /* 0x000fe40008000000 */
[----:B------:R-:W-:-:S03]  /*0130*/  UISETP.NE.AND UP0, UPT, UR6, URZ, UPT ;  /* 0x000000ff0600728c */ /* 0x000fc6000bf05270 */
[----:B------:R-:W-:Y:S08]  /*0140*/  BRA.U !UP1, `(.L_x_1) ;  /* 0x00000005098c7547 */ /* 0x000ff0000b800000 */
[----:B------:R-:W-:Y:S01]  /*0150*/  ULOP3.LUT UR4, UR5, 0x7ffffff0, URZ, 0xc0, !UPT ;  /* 0x7ffffff005047892 */ /* 0x000fe2000f8ec0ff */
[----:B------:R-:W-:Y:S01]  /*0160*/  MOV R7, RZ ;  /* 0x000000ff00077202 */ /* 0x000fe20000000f00 */
[----:B------:R-:W-:Y:S01]  /*0170*/  IMAD.MOV.U32 R3, RZ, RZ, R2 ;  /* 0x000000ffff037224 */ /* 0x000fe200078e0002 */
[----:B------:R-:W-:Y:S01]  /*0180*/  CS2R R10, SRZ ;  /* 0x00000000000a7805 */ /* 0x000fe2000001ff00 */
[----:B------:R-:W-:-:S12]  /*0190*/  UIADD3 UR7, UPT, UPT, -UR4, URZ, URZ ;  /* 0x000000ff04077290 */ /* 0x000fd8000fffe1ff */
.L_x_2:
[----:B------:R-:W0:Y:S02]  /*01a0*/  LDC.64 R20, c[0x0][0x388] ;  /* 0x0000e200ff147b82 */ /* 0x000e240000000a00 */
[----:B0-----:R-:W-:-:S05]  /*01b0*/  IMAD.WIDE R20, R3, 0x8, R20 ;  /* 0x0000000803147825 */ /* 0x001fca00078e0214 */
[----:B------:R0:W2:Y:S01]  /*01c0*/  LDG.E.64 R18, desc[UR8][R20.64] ;  /* 0x0000000814127981 */ /* 0x0000a2000c1e1b00 */
[----:B------:R-:W-:-:S05]  /*01d0*/  IMAD.WIDE R22, R0, 0x8, R20 ;  /* 0x0000000800167825 */ /* 0x000fca00078e0214 */
[----:B------:R-:W3:Y:S01]  /*01e0*/  LDG.E.64 R12, desc[UR8][R22.64] ;  /* 0x00000008160c7981 */ /* 0x000ee2000c1e1b00 */
[----:B------:R-:W-:-:S05]  /*01f0*/  IMAD.WIDE R24, R0, 0x8, R22 ;  /* 0x0000000800187825 */ /* 0x000fca00078e0216 */
[----:B------:R-:W4:Y:S01]  /*0200*/  LDG.E.64 R4, desc[UR8][R24.64] ;  /* 0x0000000818047981 */ /* 0x000f22000c1e1b00 */
[----:B------:R-:W-:-:S05]  /*0210*/  IMAD.WIDE R14, R0, 0x8, R24 ;  /* 0x00000008000e7825 */ /* 0x000fca00078e0218 */
[----:B------:R-:W5:Y:S01]  /*0220*/  LDG.E.64 R8, desc[UR8][R14.64] ;  /* 0x000000080e087981 */ /* 0x000f62000c1e1b00 */
[----:B------:R-:W-:-:S05]  /*0230*/  IMAD.WIDE R16, R0, 0x8, R14 ;  /* 0x0000000800107825 */ /* 0x000fca00078e020e */
[----:B------:R-:W5:Y:S01]  /*0240*/  LDG.E.64 R14, desc[UR8][R16.64] ;  /* 0x00000008100e7981 */ /* 0x000f62000c1e1b00 */
[----:B------:R-:W-:-:S05]  /*0250*/  IMAD.WIDE R26, R0, 0x8, R16 ;  /* 0x00000008001a7825 */ /* 0x000fca00078e0210 */
[----:B------:R-:W5:Y:S01]  /*0260*/  LDG.E.64 R16, desc[UR8][R26.64] ;  /* 0x000000081a107981 */ /* 0x000f62000c1e1b00 */
[----:B0-----:R-:W-:-:S05]  /*0270*/  IMAD.WIDE R20, R0, 0x8, R26 ;  /* 0x0000000800147825 */ /* 0x001fca00078e021a */
[----:B------:R0:W5:Y:S02]  /*0280*/  LDG.E.64 R28, desc[UR8][R20.64] ;  /* 0x00000008141c7981 */ /* 0x000164000c1e1b00 */
[----:B0-----:R-:W-:-:S05]  /*0290*/  IMAD.WIDE R20, R0, 0x8, R20 ;  /* 0x0000000800147825 */ /* 0x001fca00078e0214 */
[----:B------:R-:W5:Y:S01]  /*02a0*/  LDG.E.64 R26, desc[UR8][R20.64] ;  /* 0x00000008141a7981 */ /* 0x000f62000c1e1b00 */
[----:B------:R-:W-:-:S05]  /*02b0*/  IMAD.WIDE R24, R0, 0x8, R20 ;  /* 0x0000000800187825 */ /* 0x000fca00078e0214 */
[----:B------:R0:W5:Y:S02]  /*02c0*/  LDG.E.64 R22, desc[UR8][R24.64] ;  /* 0x0000000818167981 */ /* 0x000164000c1e1b00 */
[----:B0-----:R-:W-:Y:S01]  /*02d0*/  IMAD.WIDE R24, R0, 0x8, R24 ;  /* 0x0000000800187825 */ /* 0x001fe200078e0218 */
[----:B--2---:R-:W-:-:S08]  /*02e0*/  DADD R18, R18, R10 ;  /* 0x0000000012127229 */ /* 0x004fd0000000000a */
[----:B---3--:R-:W-:Y:S01]  /*02f0*/  DADD R10, R18, R12 ;  /* 0x00000000120a7229 */ /* 0x008fe2000000000c */
[----:B------:R-:W2:Y:S01]  /*0300*/  LDG.E.64 R12, desc[UR8][R24.64] ;  /* 0x00000008180c7981 */ /* 0x000ea2000c1e1b00 */
[----:B------:R-:W-:-:S06]  /*0310*/  IMAD.WIDE R18, R0, 0x8, R24 ;  /* 0x0000000800127825 */ /* 0x000fcc00078e0218 */
[----:B----4-:R-:W-:Y:S01]  /*0320*/  DADD R10, R10, R4 ;  /* 0x000000000a0a7229 */ /* 0x010fe20000000004 */
[----:B------:R-:W0:Y:S01]  /*0330*/  LDC.64 R4, c[0x0][0x390] ;  /* 0x0000e400ff047b82 */ /* 0x000e220000000a00 */
[----:B------:R-:W-:-:S06]  /*0340*/  IMAD.WIDE R20, R0, 0x8, R18 ;  /* 0x0000000800147825 */ /* 0x000fcc00078e0212 */
[----:B-----5:R-:W-:Y:S01]  /*0350*/  DADD R10, R10, R8 ;  /* 0x000000000a0a7229 */ /* 0x020fe20000000008 */
[----:B------:R-:W3:Y:S07]  /*0360*/  LDG.E.64 R8, desc[UR8][R18.64] ;  /* 0x0000000812087981 */ /* 0x000eee000c1e1b00 */
[----:B------:R-:W-:Y:S01]  /*0370*/  DADD R10, R10, R14 ;  /* 0x000000000a0a7229 */ /* 0x000fe2000000000e */
[----:B------:R1:W4:Y:S07]  /*0380*/  LDG.E.64 R14, desc[UR8][R20.64] ;  /* 0x00000008140e7981 */ /* 0x00032e000c1e1b00 */
[----:B------:R-:W-:Y:S01]  /*0390*/  DADD R16, R10, R16 ;  /* 0x000000000a107229 */ /* 0x000fe20000000010 */
[----:B-1----:R-:W-:-:S05]  /*03a0*/  IMAD.WIDE R20, R0, 0x8, R20 ;  /* 0x0000000800147825 */ /* 0x002fca00078e0214 */
[----:B------:R-:W5:Y:S01]  /*03b0*/  LDG.E.64 R10, desc[UR8][R20.64] ;  /* 0x00000008140a7981 */ /* 0x000f62000c1e1b00 */
[----:B0-----:R-:W-:-:S04]  /*03c0*/  IMAD.WIDE R4, R3, 0x4, R4 ;  /* 0x0000000403047825 */ /* 0x001fc800078e0204 */
[C---:B------:R-:W-:Y:S01]  /*03d0*/  IMAD.WIDE R18, R0.reuse, 0x4, R4 ;  /* 0x0000000400127825 */ /* 0x040fe200078e0204 */
[----:B------:R-:W-:Y:S01]  /*03e0*/  DADD R28, R16, R28 ;  /* 0x00000000101c7229 */ /* 0x000fe2000000001c */
[----:B------:R0:W5:Y:S02]  /*03f0*/  LDG.E R17, desc[UR8][R4.64] ;  /* 0x0000000804117981 */ /* 0x000164000c1e1900 */
[C---:B------:R-:W-:Y:S02]  /*0400*/  IMAD.WIDE R24, R0.reuse, 0x4, R18 ;  /* 0x0000000400187825 */ /* 0x040fe400078e0212 */
[----:B------:R-:W5:Y:S02]  /*0410*/  LDG.E R18, desc[UR8][R18.64] ;  /* 0x0000000812127981 */ /* 0x000f64000c1e1900 */
[----:B0-----:R-:W-:Y:S02]  /*0420*/  IMAD.WIDE R4, R0, 0x4, R24 ;  /* 0x0000000400047825 */ /* 0x001fe400078e0218 */
[----:B------:R-:W5:Y:S04]  /*0430*/  LDG.E R25, desc[UR8][R24.64] ;  /* 0x0000000818197981 */ /* 0x000f68000c1e1900 */
[----:B------:R0:W5:Y:S01]  /*0440*/  LDG.E R16, desc[UR8][R4.64] ;  /* 0x0000000804107981 */ /* 0x000162000c1e1900 */
[----:B------:R-:W-:-:S08]  /*0450*/  DADD R26, R28, R26 ;  /* 0x000000001c1a7229 */ /* 0x000fd0000000001a */
[----:B------:R-:W-:Y:S01]  /*0460*/  DADD R22, R26, R22 ;  /* 0x000000001a167229 */ /* 0x000fe20000000016 */
[----:B0-----:R-:W-:-:S04]  /*0470*/  IMAD.WIDE R4, R0, 0x4, R4 ;  /* 0x0000000400047825 */ /* 0x001fc800078e0204 */
[C---:B------:R-:W-:Y:S02]  /*0480*/  IMAD.WIDE R28, R0.reuse, 0x4, R4 ;  /* 0x00000004001c7825 */ /* 0x040fe400078e0204 */
[----:B------:R-:W5:Y:S02]  /*0490*/  LDG.E R4, desc[UR8][R4.64] ;  /* 0x0000000804047981 */ /* 0x000f64000c1e1900 */
[C---:B------:R-:W-:Y:S02]  /*04a0*/  IMAD.WIDE R20, R0.reuse, 0x8, R20 ;  /* 0x0000000800147825 */ /* 0x040fe400078e0214 */
[----:B------:R-:W5:Y:S01]  /*04b0*/  LDG.E R24, desc[UR8][R28.64] ;  /* 0x000000081c187981 */ /* 0x000f62000c1e1900 */
[----:B--2---:R-:W-:Y:S01]  /*04c0*/  DADD R12, R22, R12 ;  /* 0x00000000160c7229 */ /* 0x004fe2000000000c */
[----:B------:R-:W-:-:S07]  /*04d0*/  IMAD.WIDE R22, R0, 0x4, R28 ;  /* 0x0000000400167825 */ /* 0x000fce00078e021c */
[----:B---3--:R-:W-:Y:S01]  /*04e0*/  DADD R8, R12, R8 ;  /* 0x000000000c087229 */ /* 0x008fe20000000008 */
[C---:B------:R-:W-:Y:S02]  /*04f0*/  IMAD.WIDE R12, R0.reuse, 0x4, R22 ;  /* 0x00000004000c7825 */ /* 0x040fe400078e0216 */
[----:B------:R-:W2:Y:S05]  /*0500*/  LDG.E R23, desc[UR8][R22.64] ;  /* 0x0000000816177981 */ /* 0x000eaa000c1e1900 */
[----:B----4-:R-:W-:Y:S01]  /*0510*/  DADD R14, R8, R14 ;  /* 0x00000000080e7229 */ /* 0x010fe2000000000e */
[C---:B------:R-:W-:Y:S01]  /*0520*/  IMAD.WIDE R8, R0.reuse, 0x4, R12 ;  /* 0x0000000400087825 */ /* 0x040fe200078e020c */
[----:B------:R0:W2:Y:S03]  /*0530*/  LDG.E R22, desc[UR8][R12.64] ;  /* 0x000000080c167981 */ /* 0x0000a6000c1e1900 */
[----:B------:R-:W-:-:S02]  /*0540*/  IMAD.WIDE R26, R0, 0x4, R8 ;  /* 0x00000004001a7825 */ /* 0x000fc400078e0208 */
[----:B------:R-:W3:Y:S01]  /*0550*/  LDG.E R9, desc[UR8][R8.64] ;  /* 0x0000000808097981 */ /* 0x000ee2000c1e1900 */
[----:B-----5:R-:W-:Y:S01]  /*0560*/  DADD R10, R14, R10 ;  /* 0x000000000e0a7229 */ /* 0x020fe2000000000a */
[C---:B------:R-:W-:Y:S02]  /*0570*/  IMAD.WIDE R14, R0.reuse, 0x4, R26 ;  /* 0x00000004000e7825 */ /* 0x040fe400078e021a */
[----:B------:R-:W3:Y:S02]  /*0580*/  LDG.E R8, desc[UR8][R26.64] ;  /* 0x000000081a087981 */ /* 0x000ee4000c1e1900 */
[C---:B0-----:R-:W-:Y:S02]  /*0590*/  IMAD.WIDE R12, R0.reuse, 0x4, R14 ;  /* 0x00000004000c7825 */ /* 0x041fe400078e020e */
[----:B------:R0:W4:Y:S04]  /*05a0*/  LDG.E R6, desc[UR8][R14.64] ;  /* 0x000000080e067981 */ /* 0x000128000c1e1900 */
[----:B------:R-:W4:Y:S01]  /*05b0*/  LDG.E R5, desc[UR8][R12.64] ;  /* 0x000000080c057981 */ /* 0x000f22000c1e1900 */
[----:B0-----:R-:W-:Y:S01]  /*05c0*/  IMAD.WIDE R14, R0, 0x4, R12 ;  /* 0x00000004000e7825 */ /* 0x001fe200078e020c */
[----:B------:R-:W-:-:S02]  /*05d0*/  IADD3 R17, PT, PT, R18, R17, R7 ;  /* 0x0000001112117210 */ /* 0x000fc40007ffe007 */
[----:B------:R0:W5:Y:S01]  /*05e0*/  LDG.E.64 R12, desc[UR8][R20.64] ;  /* 0x00000008140c7981 */ /* 0x000162000c1e1b00 */
[----:B------:R-:W-:Y:S01]  /*05f0*/  IMAD.WIDE R18, R0, 0x4, R14 ;  /* 0x0000000400127825 */ /* 0x000fe200078e020e */
[----:B------:R-:W-:Y:S02]  /*0600*/  IADD3 R25, PT, PT, R16, R25, R17 ;  /* 0x0000001910197210 */ /* 0x000fe40007ffe011 */
[----:B------:R1:W5:Y:S04]  /*0610*/  LDG.E R7, desc[UR8][R14.64] ;  /* 0x000000080e077981 */ /* 0x000368000c1e1900 */
[----:B------:R1:W5:Y:S01]  /*0620*/  LDG.E R26, desc[UR8][R18.64] ;  /* 0x00000008121a7981 */ /* 0x000362000c1e1900 */
[----:B0-----:R-:W-:-:S04]  /*0630*/  IMAD.WIDE R20, R0, 0x8, R20 ;  /* 0x0000000800147825 */ /* 0x001fc800078e0214 */
[C---:B-1----:R-:W-:Y:S01]  /*0640*/  IMAD.WIDE R14, R0.reuse, 0x4, R18 ;  /* 0x00000004000e7825 */ /* 0x042fe200078e0212 */
[----:B------:R0:W5:Y:S04]  /*0650*/  LDG.E.64 R16, desc[UR8][R20.64] ;  /* 0x0000000814107981 */ /* 0x000168000c1e1b00 */
[----:B------:R-:W5:Y:S01]  /*0660*/  LDG.E R27, desc[UR8][R14.64] ;  /* 0x000000080e1b7981 */ /* 0x000f62000c1e1900 */
[----:B------:R-:W-:-:S04]  /*0670*/  IMAD.WIDE R18, R0, 0x4, R14 ;  /* 0x0000000400127825 */ /* 0x000fc800078e020e */
[----:B0-----:R-:W-:Y:S01]  /*0680*/  IMAD.WIDE R20, R0, 0x8, R20 ;  /* 0x0000000800147825 */ /* 0x001fe200078e0214 */
[----:B------:R-:W5:Y:S05]  /*0690*/  LDG.E R28, desc[UR8][R18.64] ;  /* 0x00000008121c7981 */ /* 0x000f6a000c1e1900 */
[----:B------:R-:W5:Y:S01]  /*06a0*/  LDG.E.64 R20, desc[UR8][R20.64] ;  /* 0x0000000814147981 */ /* 0x000f62000c1e1b00 */
[----:B------:R-:W-:Y:S01]  /*06b0*/  IADD3 R4, PT, PT, R24, R4, R25 ;  /* 0x0000000418047210 */ /* 0x000fe20007ffe019 */
[----:B------:R-:W-:-:S04]  /*06c0*/  UIADD3 UR7, UPT, UPT, UR7, 0x10, URZ ;  /* 0x0000001007077890 */ /* 0x000fc8000fffe0ff */
[----:B------:R-:W-:Y:S01]  /*06d0*/  UISETP.NE.AND UP1, UPT, UR7, URZ, UPT ;  /* 0x000000ff0700728c */ /* 0x000fe2000bf25270 */
[----:B------:R-:W-:Y:S02]  /*06e0*/  LEA R3, R0, R3, 0x4 ;  /* 0x0000000300037211 */ /* 0x000fe400078e20ff */
[----:B--2---:R-:W-:-:S04]  /*06f0*/  IADD3 R4, PT, PT, R22, R23, R4 ;  /* 0x0000001716047210 */ /* 0x004fc80007ffe004 */
[----:B---3--:R-:W-:-:S04]  /*0700*/  IADD3 R4, PT, PT, R8, R9, R4 ;  /* 0x0000000908047210 */ /* 0x008fc80007ffe004 */
[----:B----4-:R-:W-:Y:S01]  /*0710*/  IADD3 R4, PT, PT, R5, R6, R4 ;  /* 0x0000000605047210 */ /* 0x010fe20007ffe004 */
[----:B-----5:R-:W-:-:S03]  /*0720*/  DADD R10, R10, R12 ;  /* 0x000000000a0a7229 */ /* 0x020fc6000000000c */
[----:B------:R-:W-:-:S05]  /*0730*/  IADD3 R7, PT, PT, R26, R7, R4 ;  /* 0x000000071a077210 */ /* 0x000fca0007ffe004 */
[----:B------:R-:W-:Y:S01]  /*0740*/  DADD R10, R10, R16 ;  /* 0x000000000a0a7229 */ /* 0x000fe20000000010 */
[----:B------:R-:W-:-:S07]  /*0750*/  IADD3 R7, PT, PT, R28, R27, R7 ;  /* 0x0000001b1c077210 */ /* 0x000fce0007ffe007 */
[----:B------:R-:W-:Y:S01]  /*0760*/  DADD R10, R10, R20 ;  /* 0x000000000a0a7229 */ /* 0x000fe20000000014 */
[----:B------:R-:W-:Y:S10]  /*0770*/  BRA.U UP1, `(.L_x_2) ;  /* 0xfffffff901887547 */ /* 0x000ff4000b83ffff */
.L_x_1:
[----:B------:R-:W-:Y:S05]  /*0780*/  BRA.U !UP0, `(.L_x_0) ;  /* 0x0000000508887547 */ /* 0x000fea000b800000 */
[----:B------:R-:W-:Y:S02]  /*0790*/  UISETP.GE.U32.AND UP0, UPT, UR6, 0x8, UPT ;  /* 0x000000080600788c */ /* 0x000fe4000bf06070 */
[----:B------:R-:W-:-:S04]  /*07a0*/  ULOP3.LUT UR7, UR5, 0x7, URZ, 0xc0, !UPT ;  /* 0x0000000705077892 */ /* 0x000fc8000f8ec0ff */
[----:B------:R-:W-:-:S03]  /*07b0*/  UISETP.NE.AND UP1, UPT, UR7, URZ, UPT ;  /* 0x000000ff0700728c */ /* 0x000fc6000bf25270 */
[----:B------:R-:W-:Y:S08]  /*07c0*/  BRA.U !UP0, `(.L_x_3) ;  /* 0x0000000108c07547 */ /* 0x000ff0000b800000 */
[----:B------:R-:W0:Y:S01]  /*07d0*/  LDC.64 R4, c[0x0][0x388] ;  /* 0x0000e200ff047b82 */ /* 0x000e220000000a00 */
[----:B------:R-:W-:-:S07]  /*07e0*/  IMAD R3, R0, UR4, R2 ;  /* 0x0000000400037c24 */ /* 0x000fce000f8e0202 */
[----:B------:R-:W1:Y:S01]  /*07f0*/  LDC.64 R14, c[0x0][0x390] ;  /* 0x0000e400ff0e7b82 */ /* 0x000e620000000a00 */
[----:B0-----:R-:W-:-:S05]  /*0800*/  IMAD.WIDE R4, R3, 0x8, R4 ;  /* 0x0000000803047825 */ /* 0x001fca00078e0204 */
[----:B------:R0:W2:Y:S01]  /*0810*/  LDG.E.64 R22, desc[UR8][R4.64] ;  /* 0x0000000804167981 */ /* 0x0000a2000c1e1b00 */
[----:B------:R-:W-:-:S05]  /*0820*/  IMAD.WIDE R24, R0, 0x8, R4 ;  /* 0x0000000800187825 */ /* 0x000fca00078e0204 */
[----:B------:R-:W3:Y:S01]  /*0830*/  LDG.E.64 R18, desc[UR8][R24.64] ;  /* 0x0000000818127981 */ /* 0x000ee2000c1e1b00 */
[----:B-1----:R-:W-:-:S04]  /*0840*/  IMAD.WIDE R14, R3, 0x4, R14 ;  /* 0x00000004030e7825 */ /* 0x002fc800078e020e */
[----:B------:R-:W-:-:S04]  /*0850*/  IMAD.WIDE R26, R0, 0x8, R24 ;  /* 0x00000008001a7825 */ /* 0x000fc800078e0218 */
[C---:B------:R-:W-:Y:S01]  /*0860*/  IMAD.WIDE R20, R0.reuse, 0x4, R14 ;  /* 0x0000000400147825 */ /* 0x040fe200078e020e */
[----:B------:R-:W4:Y:S03]  /*0870*/  LDG.E.64 R8, desc[UR8][R26.64] ;  /* 0x000000081a087981 */ /* 0x000f26000c1e1b00 */
[C---:B------:R-:W-:Y:S01]  /*0880*/  IMAD.WIDE R28, R0.reuse, 0x8, R26 ;  /* 0x00000008001c7825 */ /* 0x040fe200078e021a */
[----:B------:R-:W5:Y:S03]  /*0890*/  LDG.E R25, desc[UR8][R14.64] ;  /* 0x000000080e197981 */ /* 0x000f66000c1e1900 */
[C---:B------:R-:W-:Y:S01]  /*08a0*/  IMAD.WIDE R12, R0.reuse, 0x4, R20 ;  /* 0x00000004000c7825 */ /* 0x040fe200078e0214 */
[----:B------:R1:W5:Y:S04]  /*08b0*/  LDG.E.64 R16, desc[UR8][R28.64] ;  /* 0x000000081c107981 */ /* 0x000368000c1e1b00 */
[----:B------:R1:W5:Y:S01]  /*08c0*/  LDG.E R24, desc[UR8][R20.64] ;  /* 0x0000000814187981 */ /* 0x000362000c1e1900 */
[----:B0-----:R-:W-:-:S03]  /*08d0*/  IMAD.WIDE R4, R0, 0x4, R12 ;  /* 0x0000000400047825 */ /* 0x001fc600078e020c */
[----:B------:R-:W5:Y:S01]  /*08e0*/  LDG.E R6, desc[UR8][R12.64] ;  /* 0x000000080c067981 */ /* 0x000f62000c1e1900 */
[----:B-1----:R-:W-:-:S05]  /*08f0*/  IMAD.WIDE R28, R0, 0x8, R28 ;  /* 0x00000008001c7825 */ /* 0x002fca00078e021c */
[----:B------:R-:W5:Y:S01]  /*0900*/  LDG.E.64 R14, desc[UR8][R28.64] ;  /* 0x000000081c0e7981 */ /* 0x000f62000c1e1b00 */
[----:B------:R-:W-:-:S03]  /*0910*/  IMAD.WIDE R26, R0, 0x4, R4 ;  /* 0x00000004001a7825 */ /* 0x000fc600078e0204 */
[----:B------:R-:W5:Y:S01]  /*0920*/  LDG.E R5, desc[UR8][R4.64] ;  /* 0x0000000804057981 */ /* 0x000f62000c1e1900 */
[----:B------:R-:W-:-:S05]  /*0930*/  IMAD.WIDE R20, R0, 0x4, R26 ;  /* 0x0000000400147825 */ /* 0x000fca00078e021a */
[----:B------:R0:W5:Y:S04]  /*0940*/  LDG.E R3, desc[UR8][R20.64] ;  /* 0x0000000814037981 */ /* 0x000168000c1e1900 */
[----:B------:R-:W5:Y:S01]  /*0950*/  LDG.E R4, desc[UR8][R26.64] ;  /* 0x000000081a047981 */ /* 0x000f62000c1e1900 */
[----:B0-----:R-:W-:-:S05]  /*0960*/  IMAD.WIDE R20, R0, 0x4, R20 ;  /* 0x0000000400147825 */ /* 0x001fca00078e0214 */
[----:B------:R0:W5:Y:S02]  /*0970*/  LDG.E R26, desc[UR8][R20.64] ;  /* 0x00000008141a7981 */ /* 0x000164000c1e1900 */
[----:B0-----:R-:W-:-:S06]  /*0980*/  IMAD.WIDE R20, R0, 0x4, R20 ;  /* 0x0000000400147825 */ /* 0x001fcc00078e0214 */
[----:B------:R-:W5:Y:S01]  /*0990*/  LDG.E R20, desc[UR8][R20.64] ;  /* 0x0000000814147981 */ /* 0x000f62000c1e1900 */
[----:B--2---:R-:W-:Y:S01]  /*09a0*/  DADD R10, R10, R22 ;  /* 0x000000000a0a7229 */ /* 0x004fe20000000016 */
[----:B------:R-:W-:-:S05]  /*09b0*/  IMAD.WIDE R22, R0, 0x8, R28 ;  /* 0x0000000800167825 */ /* 0x000fca00078e021c */
[----:B------:R0:W2:Y:S02]  /*09c0*/  LDG.E.64 R12, desc[UR8][R22.64] ;  /* 0x00000008160c7981 */ /* 0x0000a4000c1e1b00 */
[----:B---3--:R-:W-:Y:S01]  /*09d0*/  DADD R18, R10, R18 ;  /* 0x000000000a127229 */ /* 0x008fe20000000012 */
[----:B0-----:R-:W-:-:S05]  /*09e0*/  IMAD.WIDE R22, R0, 0x8, R22 ;  /* 0x0000000800167825 */ /* 0x001fca00078e0216 */
[----:B------:R0:W3:Y:S02]  /*09f0*/  LDG.E.64 R10, desc[UR8][R22.64] ;  /* 0x00000008160a7981 */ /* 0x0000e4000c1e1b00 */
[----:B0-----:R-:W-:-:S06]  /*0a00*/  IMAD.WIDE R22, R0, 0x8, R22 ;  /* 0x0000000800167825 */ /* 0x001fcc00078e0216 */
[----:B------:R-:W3:Y:S01]  /*0a10*/  LDG.E.64 R22, desc[UR8][R22.64] ;  /* 0x0000000816167981 */ /* 0x000ee2000c1e1b00 */
[----:B----4-:R-:W-:-:S08]  /*0a20*/  DADD R8, R18, R8 ;  /* 0x0000000012087229 */ /* 0x010fd00000000008 */
[----:B-----5:R-:W-:-:S08]  /*0a30*/  DADD R8, R8, R16 ;  /* 0x0000000008087229 */ /* 0x020fd00000000010 */
[----:B------:R-:W-:Y:S01]  /*0a40*/  DADD R8, R8, R14 ;  /* 0x0000000008087229 */ /* 0x000fe2000000000e */
[----:B------:R-:W-:-:S04]  /*0a50*/  IADD3 R24, PT, PT, R24, R25, R7 ;  /* 0x0000001918187210 */ /* 0x000fc80007ffe007 */
[----:B------:R-:W-:-:S04]  /*0a60*/  IADD3 R5, PT, PT, R5, R6, R24 ;  /* 0x0000000605057210 */ /* 0x000fc80007ffe018 */
[----:B------:R-:W-:Y:S01]  /*0a70*/  IADD3 R3, PT, PT, R3, R4, R5 ;  /* 0x0000000403037210 */ /* 0x000fe20007ffe005 */
[----:B------:R-:W-:-:S03]  /*0a80*/  UIADD3 UR4, UPT, UPT, UR4, 0x8, URZ ;  /* 0x0000000804047890 */ /* 0x000fc6000fffe0ff */
[----:B------:R-:W-:Y:S01]  /*0a90*/  IADD3 R7, PT, PT, R20, R26, R3 ;  /* 0x0000001a14077210 */ /* 0x000fe20007ffe003 */
[----:B--2---:R-:W-:-:S08]  /*0aa0*/  DADD R8, R8, R12 ;  /* 0x0000000008087229 */ /* 0x004fd0000000000c */
[----:B---3--:R-:W-:-:S08]  /*0ab0*/  DADD R10, R8, R10 ;  /* 0x00000000080a7229 */ /* 0x008fd0000000000a */
[----:B------:R-:W-:-:S11]  /*0ac0*/  DADD R10, R10, R22 ;  /* 0x000000000a0a7229 */ /* 0x000fd60000000016 */
.L_x_3:
        /* <DEDUP_REMOVED lines=9> */
[----:B------:R-:W2:Y:S01]  /*0b60*/  LDG.E.64 R4, desc[UR8][R16.64] ;  /* 0x0000000810047981 */ /* 0x000ea2000c1e1b00 */
[----:B------:R-:W-:-:S04]  /*0b70*/  IMAD.WIDE R20, R0, 0x8, R16 ;  /* 0x0000000800147825 */ /* 0x000fc800078e0210 */
[----:B-1----:R-:W-:Y:S02]  /*0b80*/  IMAD.WIDE R18, R19, 0x4, R8 ;  /* 0x0000000413127825 */ /* 0x002fe400078e0208 */
[----:B------:R-:W3:Y:S02]  /*0b90*/  LDG.E.64 R8, desc[UR8][R20.64] ;  /* 0x0000000814087981 */ /* 0x000ee4000c1e1b00 */
[C---:B------:R-:W-:Y:S02]  /*0ba0*/  IMAD.WIDE R24, R0.reuse, 0x8, R20 ;  /* 0x0000000800187825 */ /* 0x040fe400078e0214 */
[----:B------:R-:W4:Y:S02]  /*0bb0*/  LDG.E R6, desc[UR8][R18.64] ;  /* 0x0000000812067981 */ /* 0x000f24000c1e1900 */
[C---:B------:R-:W-:Y:S02]  /*0bc0*/  IMAD.WIDE R22, R0.reuse, 0x4, R18 ;  /* 0x0000000400167825 */ /* 0x040fe400078e0212 */
[----:B------:R-:W5:Y:S02]  /*0bd0*/  LDG.E.64 R12, desc[UR8][R24.64] ;  /* 0x00000008180c7981 */ /* 0x000f64000c1e1b00 */
[----:B------:R-:W-:-:S04]  /*0be0*/  IMAD.WIDE R26, R0, 0x8, R24 ;  /* 0x00000008001a7825 */ /* 0x000fc800078e0218 */
[C---:B------:R-:W-:Y:S01]  /*0bf0*/  IMAD.WIDE R14, R0.reuse, 0x4, R22 ;  /* 0x00000004000e7825 */ /* 0x040fe200078e0216 */
[----:B------:R-:W4:Y:S04]  /*0c00*/  LDG.E.64 R16, desc[UR8][R26.64] ;  /* 0x000000081a107981 */ /* 0x000f28000c1e1b00 */
[----:B------:R-:W4:Y:S01]  /*0c10*/  LDG.E R22, desc[UR8][R22.64] ;  /* 0x0000000816167981 */ /* 0x000f22000c1e1900 */
[----:B------:R-:W-:-:S03]  /*0c20*/  IMAD.WIDE R28, R0, 0x4, R14 ;  /* 0x00000004001c7825 */ /* 0x000fc600078e020e */
[----:B------:R-:W4:Y:S04]  /*0c30*/  LDG.E R15, desc[UR8][R14.64] ;  /* 0x000000080e0f7981 */ /* 0x000f28000c1e1900 */
[----:B------:R-:W4:Y:S01]  /*0c40*/  LDG.E R28, desc[UR8][R28.64] ;  /* 0x000000081c1c7981 */ /* 0x000f22000c1e1900 */
[----:B------:R-:W-:Y:S01]  /*0c50*/  UIADD3 UR4, UPT, UPT, UR4, 0x4, URZ ;  /* 0x0000000404047890 */ /* 0x000fe2000fffe0ff */
[----:B--2---:R-:W-:-:S08]  /*0c60*/  DADD R4, R10, R4 ;  /* 0x000000000a047229 */ /* 0x004fd00000000004 */
[----:B---3--:R-:W-:-:S08]  /*0c70*/  DADD R4, R4, R8 ;  /* 0x0000000004047229 */ /* 0x008fd00000000008 */
[----:B-----5:R-:W-:-:S08]  /*0c80*/  DADD R4, R4, R12 ;  /* 0x0000000004047229 */ /* 0x020fd0000000000c */
[----:B----4-:R-:W-:Y:S01]  /*0c90*/  DADD R10, R4, R16 ;  /* 0x00000000040a7229 */ /* 0x010fe20000000010 */
[----:B------:R-:W-:-:S04]  /*0ca0*/  IADD3 R6, PT, PT, R22, R6, R7 ;  /* 0x0000000616067210 */ /* 0x000fc80007ffe007 */
[----:B------:R-:W-:-:S07]  /*0cb0*/  IADD3 R7, PT, PT, R28, R15, R6 ;  /* 0x0000000f1c077210 */ /* 0x000fce0007ffe006 */
.L_x_4:
[----:B------:R-:W-:Y:S05]  /*0cc0*/  BRA.U !UP1, `(.L_x_0) ;  /* 0x0000000109387547 */ /* 0x000fea000b800000 */
[----:B------:R-:W0:Y:S01]  /*0cd0*/  LDC.64 R12, c[0x0][0x388] ;  /* 0x0000e200ff0c7b82 */ /* 0x000e220000000a00 */
[----:B------:R-:W-:Y:S01]  /*0ce0*/  IMAD R3, R0, UR4, R2 ;  /* 0x0000000400037c24 */ /* 0x000fe2000f8e0202 */
[----:B------:R-:W-:-:S06]  /*0cf0*/  UIADD3 UR5, UPT, UPT, -UR5, URZ, URZ ;  /* 0x000000ff05057290 */ /* 0x000fcc000fffe1ff */
[----:B------:R-:W1:Y:S06]  /*0d00*/  LDC.64 R14, c[0x0][0x390] ;  /* 0x0000e400ff0e7b82 */ /* 0x000e6c0000000a00 */
.L_x_5:
[----:B0-----:R-:W-:-:S04]  /*0d10*/  IMAD.WIDE R4, R3, 0x8, R12 ;  /* 0x0000000803047825 */ /* 0x001fc800078e020c */
[C---:B-1----:R-:W-:Y:S02]  /*0d20*/  IMAD.WIDE R8, R3.reuse, 0x4, R14 ;  /* 0x0000000403087825 */ /* 0x042fe400078e020e */
[----:B------:R-:W2:Y:S04]  /*0d30*/  LDG.E.64 R4, desc[UR8][R4.64] ;  /* 0x0000000804047981 */ /* 0x000ea8000c1e1b00 */
[----:B------:R-:W3:Y:S01]  /*0d40*/  LDG.E R8, desc[UR8][R8.64] ;  /* 0x0000000808087981 */ /* 0x000ee2000c1e1900 */
[----:B------:R-:W-:Y:S01]  /*0d50*/  UIADD3 UR5, UPT, UPT, UR5, 0x1, URZ ;  /* 0x0000000105057890 */ /* 0x000fe2000fffe0ff */
[----:B------:R-:W-:-:S03]  /*0d60*/  IADD3 R3, PT, PT, R3, R0, RZ ;  /* 0x0000000003037210 */ /* 0x000fc60007ffe0ff */
[----:B------:R-:W-:Y:S01]  /*0d70*/  UISETP.NE.AND UP0, UPT, UR5, URZ, UPT ;  /* 0x000000ff0500728c */ /* 0x000fe2000bf05270 */
[----:B--2---:R-:W-:Y:S01]  /*0d80*/  DADD R10, R4, R10 ;  /* 0x00000000040a7229 */ /* 0x004fe2000000000a */
[----:B---3--:R-:W-:-:S07]  /*0d90*/  IMAD.IADD R7, R8, 0x1, R7 ;  /* 0x0000000108077824 */ /* 0x008fce00078e0207 */
[----:B------:R-:W-:Y:S05]  /*0da0*/  BRA.U UP0, `(.L_x_5) ;  /* 0xfffffffd00d87547 */ /* 0x000fea000b83ffff */
.L_x_0:
[----:B------:R-:W-:-:S13]  /*0db0*/  ISETP.GE.AND P0, PT, R7, 0x1, PT ;  /* 0x000000010700780c */ /* 0x000fda0003f06270 */
[----:B------:R-:W-:Y:S05]  /*0dc0*/  @!P0 BRA `(.L_x_6) ;  /* 0x00000000006c8947 */ /* 0x000fea0003800000 */
[----:B------:R-:W0:Y:S01]  /*0dd0*/  I2F.F64.U32 R8, R7 ;  /* 0x0000000700087312 */ /* 0x000e220000201800 */
[----:B------:R-:W-:Y:S01]  /*0de0*/  IMAD.MOV.U32 R4, RZ, RZ, 0x1 ;  /* 0x00000001ff047424 */ /* 0x000fe200078e00ff */
[----:B------:R-:W-:Y:S01]  /*0df0*/  FSETP.GEU.AND P1, PT, |R11|, 6.5827683646048100446e-37, PT ;  /* 0x036000000b00780b */ /* 0x000fe20003f2e200 */
[----:B------:R-:W-:Y:S05]  /*0e00*/  BSSY.RECONVERGENT B0, `(.L_x_7) ;  /* 0x0000013000007945 */ /* 0x000fea0003800200 */
[----:B0-----:R-:W0:Y:S02]  /*0e10*/  MUFU.RCP64H R5, R9 ;  /* 0x0000000900057308 */ /* 0x001e240000001800 */
[----:B0-----:R-:W-:-:S08]  /*0e20*/  DFMA R12, -R8, R4, 1 ;  /* 0x3ff00000080c742b */ /* 0x001fd00000000104 */
[----:B------:R-:W-:-:S08]  /*0e30*/  DFMA R12, R12, R12, R12 ;  /* 0x0000000c0c0c722b */ /* 0x000fd0000000000c */
[----:B------:R-:W-:-:S08]  /*0e40*/  DFMA R12, R4, R12, R4 ;  /* 0x0000000c040c722b */ /* 0x000fd00000000004 */
[----:B------:R-:W-:-:S08]  /*0e50*/  DFMA R4, -R8, R12, 1 ;  /* 0x3ff000000804742b */ /* 0x000fd0000000010c */
[----:B------:R-:W-:-:S08]  /*0e60*/  DFMA R4, R12, R4, R12 ;  /* 0x000000040c04722b */ /* 0x000fd0000000000c */
[----:B------:R-:W-:-:S08]  /*0e70*/  DMUL R12, R4, R10 ;  /* 0x0000000a040c7228 */ /* 0x000fd00000000000 */
[----:B------:R-:W-:-:S08]  /*0e80*/  DFMA R14, -R8, R12, R10 ;  /* 0x0000000c080e722b */ /* 0x000fd0000000010a */
[----:B------:R-:W-:-:S10]  /*0e90*/  DFMA R4, R4, R14, R12 ;  /* 0x0000000e0404722b */ /* 0x000fd4000000000c */
[----:B------:R-:W-:-:S05]  /*0ea0*/  FFMA R0, RZ, R9, R5 ;  /* 0x00000009ff007223 */ /* 0x000fca0000000005 */
[----:B------:R-:W-:-:S13]  /*0eb0*/  FSETP.GT.AND P0, PT, |R0|, 1.469367938527859385e-39, PT ;  /* 0x001000000000780b */ /* 0x000fda0003f04200 */
[----:B------:R-:W-:Y:S05]  /*0ec0*/  @P0 BRA P1, `(.L_x_8) ;  /* 0x0000000000180947 */ /* 0x000fea0000800000 */
[----:B------:R-:W-:Y:S01]  /*0ed0*/  MOV R6, R10 ;  /* 0x0000000a00067202 */ /* 0x000fe20000000f00 */
[----:B------:R-:W-:Y:S01]  /*0ee0*/  IMAD.MOV.U32 R7, RZ, RZ, R11 ;  /* 0x000000ffff077224 */ /* 0x000fe200078e000b */
[----:B------:R-:W-:-:S07]  /*0ef0*/  MOV R0, 0xf10 ;  /* 0x00000f1000007802 */ /* 0x000fce0000000f00 */
[----:B------:R-:W-:Y:S05]  /*0f00*/  CALL.REL.NOINC `($__internal_0_$__cuda_sm20_div_rn_f64_full) ;  /* 0x0000000000347944 */ /* 0x000fea0003c00000 */
[----:B------:R-:W-:Y:S01]  /*0f10*/  MOV R4, R12 ;  /* 0x0000000c00047202 */ /* 0x000fe20000000f00 */
[----:B------:R-:W-:-:S07]  /*0f20*/  IMAD.MOV.U32 R5, RZ, RZ, R13 ;  /* 0x000000ffff057224 */ /* 0x000fce00078e000d */
.L_x_8:
[----:B------:R-:W-:Y:S05]  /*0f30*/  BSYNC.RECONVERGENT B0 ;  /* 0x0000000000007941 */ /* 0x000fea0003800200 */
.L_x_7:
[----:B------:R-:W0:Y:S02]  /*0f40*/  LDC.64 R6, c[0x0][0x380] ;  /* 0x0000e000ff067b82 */ /* 0x000e240000000a00 */
[----:B0-----:R-:W-:-:S05]  /*0f50*/  IMAD.WIDE R2, R2, 0x8, R6 ;  /* 0x0000000802027825 */ /* 0x001fca00078e0206 */
[----:B------:R-:W-:Y:S01]  /*0f60*/  STG.E.64 desc[UR8][R2.64], R4 ;  /* 0x0000000402007986 */ /* 0x000fe2000c101b08 */
[----:B------:R-:W-:Y:S05]  /*0f70*/  EXIT ;  /* 0x000000000000794d */ /* 0x000fea0003800000 */
.L_x_6:
[----:B------:R-:W0:Y:S08]  /*0f80*/  LDC.64 R4, c[0x0][0x3a0] ;  /* 0x0000e800ff047b82 */ /* 0x000e300000000a00 */
[----:B------:R-:W1:Y:S01]  /*0f90*/  LDC.64 R6, c[0x0][0x380] ;  /* 0x0000e000ff067b82 */ /* 0x000e620000000a00 */
[----:B0-----:R-:W2:Y:S01]  /*0fa0*/  LDG.E.64 R4, desc[UR8][R4.64] ;  /* 0x0000000804047981 */ /* 0x001ea2000c1e1b00 */
[----:B-1----:R-:W-:-:S05]  /*0fb0*/  IMAD.WIDE R6, R2, 0x8, R6 ;  /* 0x0000000802067825 */ /* 0x002fca00078e0206 */
[----:B--2---:R-:W-:Y:S01]  /*0fc0*/  STG.E.64 desc[UR8][R6.64], R4 ;  /* 0x0000000406007986 */ /* 0x004fe2000c101b08 */
[----:B------:R-:W-:Y:S05]  /*0fd0*/  EXIT ;  /* 0x000000000000794d */ /* 0x000fea0003800000 */
        .weak           $__internal_0_$__cuda_sm20_div_rn_f64_full
        .type           $__internal_0_$__cuda_sm20_div_rn_f64_full,@function
        .size           $__internal_0_$__cuda_sm20_div_rn_f64_full,(.L_x_27 - $__internal_0_$__cuda_sm20_div_rn_f64_full)
$__internal_0_$__cuda_sm20_div_rn_f64_full:
[C---:B------:R-:W-:Y:S01]  /*0fe0*/  FSETP.GEU.AND P0, PT, |R9|.reuse, 1.469367938527859385e-39, PT ;  /* 0x001000000900780b */ /* 0x040fe20003f0e200 */
[----:B------:R-:W-:Y:S01]  /*0ff0*/  IMAD.MOV.U32 R16, RZ, RZ, 0x1 ;  /* 0x00000001ff107424 */ /* 0x000fe200078e00ff */
[----:B------:R-:W-:Y:S01]  /*1000*/  LOP3.LUT R4, R9, 0x800fffff, RZ, 0xc0, !PT ;  /* 0x800fffff09047812 */ /* 0x000fe200078ec0ff */
[----:B------:R-:W-:Y:S01]  /*1010*/  BSSY.RECONVERGENT B1, `(.L_x_9) ;  /* 0x0000055000017945 */ /* 0x000fe20003800200 */
[C---:B------:R-:W-:Y:S02]  /*1020*/  FSETP.GEU.AND P2, PT, |R7|.reuse, 1.469367938527859385e-39, PT ;  /* 0x001000000700780b */ /* 0x040fe40003f4e200 */
[----:B------:R-:W-:Y:S02]  /*1030*/  LOP3.LUT R5, R4, 0x3ff00000, RZ, 0xfc, !PT ;  /* 0x3ff0000004057812 */ /* 0x000fe400078efcff */
[----:B------:R-:W-:Y:S02]  /*1040*/  MOV R4, R8 ;  /* 0x0000000800047202 */ /* 0x000fe40000000f00 */
[----:B------:R-:W-:-:S02]  /*1050*/  LOP3.LUT R3, R7, 0x7ff00000, RZ, 0xc0, !PT ;  /* 0x7ff0000007037812 */ /* 0x000fc400078ec0ff */
[----:B------:R-:W-:Y:S01]  /*1060*/  LOP3.LUT R14, R9, 0x7ff00000, RZ, 0xc0, !PT ;  /* 0x7ff00000090e7812 */ /* 0x000fe200078ec0ff */
[----:B------:R-:W-:-:S03]  /*1070*/  @!P0 DMUL R4, R8, 8.98846567431157953865e+307 ;  /* 0x7fe0000008048828 */ /* 0x000fc60000000000 */
[----:B------:R-:W-:Y:S02]  /*1080*/  ISETP.GE.U32.AND P1, PT, R3, R14, PT ;  /* 0x0000000e0300720c */ /* 0x000fe40003f26070 */
[----:B------:R-:W-:Y:S01]  /*1090*/  @!P2 LOP3.LUT R12, R9, 0x7ff00000, RZ, 0xc0, !PT ;  /* 0x7ff00000090ca812 */ /* 0x000fe200078ec0ff */
[----:B------:R-:W0:Y:S01]  /*10a0*/  MUFU.RCP64H R17, R5 ;  /* 0x0000000500117308 */ /* 0x000e220000001800 */
[----:B------:R-:W-:Y:S02]  /*10b0*/  @!P2 MOV R18, RZ ;  /* 0x000000ff0012a202 */ /* 0x000fe40000000f00 */
[----:B------:R-:W-:Y:S02]  /*10c0*/  @!P2 ISETP.GE.U32.AND P3, PT, R3, R12, PT ;  /* 0x0000000c0300a20c */ /* 0x000fe40003f66070 */
[----:B------:R-:W-:-:S04]  /*10d0*/  MOV R12, 0x1ca00000 ;  /* 0x1ca00000000c7802 */ /* 0x000fc80000000f00 */
[----:B------:R-:W-:-:S04]  /*10e0*/  @!P2 SEL R13, R12, 0x63400000, !P3 ;  /* 0x634000000c0da807 */ /* 0x000fc80005800000 */
[----:B------:R-:W-:Y:S01]  /*10f0*/  @!P2 LOP3.LUT R13, R13, 0x80000000, R7, 0xf8, !PT ;  /* 0x800000000d0da812 */ /* 0x000fe200078ef807 */
[----:B0-----:R-:W-:-:S03]  /*1100*/  DFMA R10, R16, -R4, 1 ;  /* 0x3ff00000100a742b */ /* 0x001fc60000000804 */
[----:B------:R-:W-:-:S05]  /*1110*/  @!P2 LOP3.LUT R19, R13, 0x100000, RZ, 0xfc, !PT ;  /* 0x001000000d13a812 */ /* 0x000fca00078efcff */
[----:B------:R-:W-:-:S08]  /*1120*/  DFMA R10, R10, R10, R10 ;  /* 0x0000000a0a0a722b */ /* 0x000fd0000000000a */
[----:B------:R-:W-:Y:S01]  /*1130*/  DFMA R16, R16, R10, R16 ;  /* 0x0000000a1010722b */ /* 0x000fe20000000010 */
[----:B------:R-:W-:Y:S01]  /*1140*/  SEL R11, R12, 0x63400000, !P1 ;  /* 0x634000000c0b7807 */ /* 0x000fe20004800000 */
[----:B------:R-:W-:-:S03]  /*1150*/  IMAD.MOV.U32 R10, RZ, RZ, R6 ;  /* 0x000000ffff0a7224 */ /* 0x000fc600078e0006 */
[----:B------:R-:W-:-:S03]  /*1160*/  LOP3.LUT R11, R11, 0x800fffff, R7, 0xf8, !PT ;  /* 0x800fffff0b0b7812 */ /* 0x000fc600078ef807 */
[----:B------:R-:W-:-:S03]  /*1170*/  DFMA R20, R16, -R4, 1 ;  /* 0x3ff000001014742b */ /* 0x000fc60000000804 */
[----:B------:R-:W-:-:S05]  /*1180*/  @!P2 DFMA R10, R10, 2, -R18 ;  /* 0x400000000a0aa82b */ /* 0x000fca0000000812 */
[----:B------:R-:W-:Y:S01]  /*1190*/  DFMA R16, R16, R20, R16 ;  /* 0x000000141010722b */ /* 0x000fe20000000010 */
[----:B------:R-:W-:Y:S01]  /*11a0*/  IMAD.MOV.U32 R21, RZ, RZ, R3 ;  /* 0x000000ffff157224 */ /* 0x000fe200078e0003 */
[----:B------:R-:W-:Y:S02]  /*11b0*/  MOV R20, R14 ;  /* 0x0000000e00147202 */ /* 0x000fe40000000f00 */
[----:B------:R-:W-:Y:S02]  /*11c0*/  @!P0 LOP3.LUT R20, R5, 0x7ff00000, RZ, 0xc0, !PT ;  /* 0x7ff0000005148812 */ /* 0x000fe400078ec0ff */
[----:B------:R-:W-:Y:S02]  /*11d0*/  @!P2 LOP3.LUT R21, R11, 0x7ff00000, RZ, 0xc0, !PT ;  /* 0x7ff000000b15a812 */ /* 0x000fe400078ec0ff */
[----:B------:R-:W-:Y:S01]  /*11e0*/  DMUL R18, R16, R10 ;  /* 0x0000000a10127228 */ /* 0x000fe20000000000 */
[----:B------:R-:W-:Y:S02]  /*11f0*/  IADD3 R22, PT, PT, R20, -0x1, RZ ;  /* 0xffffffff14167810 */ /* 0x000fe40007ffe0ff */
[----:B------:R-:W-:-:S05]  /*1200*/  VIADD R13, R21, 0xffffffff ;  /* 0xffffffff150d7836 */ /* 0x000fca0000000000 */
[----:B------:R-:W-:Y:S01]  /*1210*/  DFMA R14, R18, -R4, R10 ;  /* 0x80000004120e722b */ /* 0x000fe2000000000a */
[----:B------:R-:W-:-:S04]  /*1220*/  ISETP.GT.U32.AND P0, PT, R13, 0x7feffffe, PT ;  /* 0x7feffffe0d00780c */ /* 0x000fc80003f04070 */
[----:B------:R-:W-:-:S03]  /*1230*/  ISETP.GT.U32.OR P0, PT, R22, 0x7feffffe, P0 ;  /* 0x7feffffe1600780c */ /* 0x000fc60000704470 */
[----:B------:R-:W-:-:S10]  /*1240*/  DFMA R14, R16, R14, R18 ;  /* 0x0000000e100e722b */ /* 0x000fd40000000012 */
[----:B------:R-:W-:Y:S05]  /*1250*/  @P0 BRA `(.L_x_10) ;  /* 0x00000000006c0947 */ /* 0x000fea0003800000 */
[----:B------:R-:W-:-:S04]  /*1260*/  LOP3.LUT R16, R9, 0x7ff00000, RZ, 0xc0, !PT ;  /* 0x7ff0000009107812 */ /* 0x000fc800078ec0ff */
[CC--:B------:R-:W-:Y:S02]  /*1270*/  VIADDMNMX R6, R3.reuse, -R16.reuse, 0xb9600000, !PT ;  /* 0xb960000003067446 */ /* 0x0c0fe40007800910 */
[----:B------:R-:W-:Y:S02]  /*1280*/  ISETP.GE.U32.AND P0, PT, R3, R16, PT ;  /* 0x000000100300720c */ /* 0x000fe40003f06070 */
[----:B------:R-:W-:Y:S02]  /*1290*/  VIMNMX R6, PT, PT, R6, 0x46a00000, PT ;  /* 0x46a0000006067848 */ /* 0x000fe40003fe0100 */
[----:B------:R-:W-:-:S05]  /*12a0*/  SEL R3, R12, 0x63400000, !P0 ;  /* 0x634000000c037807 */ /* 0x000fca0004000000 */
[----:B------:R-:W-:Y:S02]  /*12b0*/  IMAD.IADD R3, R6, 0x1, -R3 ;  /* 0x0000000106037824 */ /* 0x000fe400078e0a03 */
[----:B------:R-:W-:-:S03]  /*12c0*/  IMAD.MOV.U32 R6, RZ, RZ, RZ ;  /* 0x000000ffff067224 */ /* 0x000fc600078e00ff */
[----:B------:R-:W-:-:S06]  /*12d0*/  IADD3 R7, PT, PT, R3, 0x7fe00000, RZ ;  /* 0x7fe0000003077810 */ /* 0x000fcc0007ffe0ff */
[----:B------:R-:W-:-:S10]  /*12e0*/  DMUL R12, R14, R6 ;  /* 0x000000060e0c7228 */ /* 0x000fd40000000000 */
[----:B------:R-:W-:-:S13]  /*12f0*/  FSETP.GTU.AND P0, PT, |R13|, 1.469367938527859385e-39, PT ;  /* 0x001000000d00780b */ /* 0x000fda0003f0c200 */
[----:B------:R-:W-:Y:S05]  /*1300*/  @P0 BRA `(.L_x_11) ;  /* 0x0000000000940947 */ /* 0x000fea0003800000 */
[----:B------:R-:W-:Y:S01]  /*1310*/  DFMA R4, R14, -R4, R10 ;  /* 0x800000040e04722b */ /* 0x000fe2000000000a */
[----:B------:R-:W-:-:S09]  /*1320*/  MOV R6, RZ ;  /* 0x000000ff00067202 */ /* 0x000fd20000000f00 */
[C---:B------:R-:W-:Y:S02]  /*1330*/  FSETP.NEU.AND P0, PT, R5.reuse, RZ, PT ;  /* 0x000000ff0500720b */ /* 0x040fe40003f0d000 */
[----:B------:R-:W-:-:S04]  /*1340*/  LOP3.LUT R9, R5, 0x80000000, R9, 0x48, !PT ;  /* 0x8000000005097812 */ /* 0x000fc800078e4809 */
[----:B------:R-:W-:-:S07]  /*1350*/  LOP3.LUT R7, R9, R7, RZ, 0xfc, !PT ;  /* 0x0000000709077212 */ /* 0x000fce00078efcff */
[----:B------:R-:W-:Y:S05]  /*1360*/  @!P0 BRA `(.L_x_11) ;  /* 0x00000000007c8947 */ /* 0x000fea0003800000 */
[----:B------:R-:W-:Y:S01]  /*1370*/  IMAD.MOV R5, RZ, RZ, -R3 ;  /* 0x000000ffff057224 */ /* 0x000fe200078e0a03 */
[----:B------:R-:W-:Y:S01]  /*1380*/  MOV R4, RZ ;  /* 0x000000ff00047202 */ /* 0x000fe20000000f00 */
[----:B------:R-:W-:Y:S01]  /*1390*/  DMUL.RP R6, R14, R6 ;  /* 0x000000060e067228 */ /* 0x000fe20000008000 */
[----:B------:R-:W-:-:S04]  /*13a0*/  IADD3 R3, PT, PT, -R3, -0x43300000, RZ ;  /* 0xbcd0000003037810 */ /* 0x000fc80007ffe1ff */
[----:B------:R-:W-:-:S05]  /*13b0*/  DFMA R4, R12, -R4, R14 ;  /* 0x800000040c04722b */ /* 0x000fca000000000e */
[----:B------:R-:W-:-:S05]  /*13c0*/  LOP3.LUT R9, R7, R9, RZ, 0x3c, !PT ;  /* 0x0000000907097212 */ /* 0x000fca00078e3cff */
[----:B------:R-:W-:-:S04]  /*13d0*/  FSETP.NEU.AND P0, PT, |R5|, R3, PT ;  /* 0x000000030500720b */ /* 0x000fc80003f0d200 */
[----:B------:R-:W-:Y:S02]  /*13e0*/  FSEL R12, R6, R12, !P0 ;  /* 0x0000000c060c7208 */ /* 0x000fe40004000000 */
[----:B------:R-:W-:Y:S01]  /*13f0*/  FSEL R13, R9, R13, !P0 ;  /* 0x0000000d090d7208 */ /* 0x000fe20004000000 */
[----:B------:R-:W-:Y:S06]  /*1400*/  BRA `(.L_x_11) ;  /* 0x0000000000547947 */ /* 0x000fec0003800000 */
.L_x_10:
[----:B------:R-:W-:-:S14]  /*1410*/  DSETP.NAN.AND P0, PT, R6, R6, PT ;  /* 0x000000060600722a */ /* 0x000fdc0003f08000 */
[----:B------:R-:W-:Y:S05]  /*1420*/  @P0 BRA `(.L_x_12) ;  /* 0x0000000000440947 */ /* 0x000fea0003800000 */
[----:B------:R-:W-:-:S14]  /*1430*/  DSETP.NAN.AND P0, PT, R8, R8, PT ;  /* 0x000000080800722a */ /* 0x000fdc0003f08000 */
[----:B------:R-:W-:Y:S05]  /*1440*/  @P0 BRA `(.L_x_13) ;  /* 0x0000000000300947 */ /* 0x000fea0003800000 */
[----:B------:R-:W-:Y:S01]  /*1450*/  ISETP.NE.AND P0, PT, R21, R20, PT ;  /* 0x000000141500720c */ /* 0x000fe20003f05270 */
[----:B------:R-:W-:Y:S01]  /*1460*/  IMAD.MOV.U32 R12, RZ, RZ, 0x0 ;  /* 0x00000000ff0c7424 */ /* 0x000fe200078e00ff */
[----:B------:R-:W-:-:S11]  /*1470*/  MOV R13, 0xfff80000 ;  /* 0xfff80000000d7802 */ /* 0x000fd60000000f00 */
[----:B------:R-:W-:Y:S05]  /*1480*/  @!P0 BRA `(.L_x_11) ;  /* 0x0000000000348947 */ /* 0x000fea0003800000 */
[----:B------:R-:W-:Y:S02]  /*1490*/  ISETP.NE.AND P0, PT, R21, 0x7ff00000, PT ;  /* 0x7ff000001500780c */ /* 0x000fe40003f05270 */
[----:B------:R-:W-:Y:S02]  /*14a0*/  LOP3.LUT R13, R7, 0x80000000, R9, 0x48, !PT ;  /* 0x80000000070d7812 */ /* 0x000fe400078e4809 */
[----:B------:R-:W-:-:S13]  /*14b0*/  ISETP.EQ.OR P0, PT, R20, RZ, !P0 ;  /* 0x000000ff1400720c */ /* 0x000fda0004702670 */
[----:B------:R-:W-:Y:S02]  /*14c0*/  @P0 LOP3.LUT R3, R13, 0x7ff00000, RZ, 0xfc, !PT ;  /* 0x7ff000000d030812 */ /* 0x000fe400078efcff */
[----:B------:R-:W-:Y:S01]  /*14d0*/  @!P0 MOV R12, RZ ;  /* 0x000000ff000c8202 */ /* 0x000fe20000000f00 */
[----:B------:R-:W-:Y:S01]  /*14e0*/  @P0 IMAD.MOV.U32 R12, RZ, RZ, RZ ;  /* 0x000000ffff0c0224 */ /* 0x000fe200078e00ff */
[----:B------:R-:W-:Y:S01]  /*14f0*/  @P0 MOV R13, R3 ;  /* 0x00000003000d0202 */ /* 0x000fe20000000f00 */
[----:B------:R-:W-:Y:S06]  /*1500*/  BRA `(.L_x_11) ;  /* 0x0000000000147947 */ /* 0x000fec0003800000 */
.L_x_13:
[----:B------:R-:W-:Y:S02]  /*1510*/  LOP3.LUT R13, R9, 0x80000, RZ, 0xfc, !PT ;  /* 0x00080000090d7812 */ /* 0x000fe400078efcff */
[----:B------:R-:W-:Y:S01]  /*1520*/  MOV R12, R8 ;  /* 0x00000008000c7202 */ /* 0x000fe20000000f00 */
[----:B------:R-:W-:Y:S06]  /*1530*/  BRA `(.L_x_11) ;  /* 0x0000000000087947 */ /* 0x000fec0003800000 */
.L_x_12:
[----:B------:R-:W-:Y:S01]  /*1540*/  LOP3.LUT R13, R7, 0x80000, RZ, 0xfc, !PT ;  /* 0x00080000070d7812 */ /* 0x000fe200078efcff */
[----:B------:R-:W-:-:S07]  /*1550*/  IMAD.MOV.U32 R12, RZ, RZ, R6 ;  /* 0x000000ffff0c7224 */ /* 0x000fce00078e0006 */
.L_x_11:
[----:B------:R-:W-:Y:S05]  /*1560*/  BSYNC.RECONVERGENT B1 ;  /* 0x0000000000017941 */ /* 0x000fea0003800200 */
.L_x_9:
[----:B------:R-:W-:Y:S01]  /*1570*/  HFMA2 R5, -RZ, RZ, 0, 0 ;  /* 0x00000000ff057431 */ /* 0x000fe200000001ff */
[----:B------:R-:W-:-:S04]  /*1580*/  MOV R4, R0 ;  /* 0x0000000000047202 */ /* 0x000fc80000000f00 */
[----:B------:R-:W-:Y:S05]  /*1590*/  RET.REL.NODEC R4 `(_Z33kernel_update_centroids_optimizedPdS_PiiiS_i) ;  /* 0xffffffe804987950 */ /* 0x000fea0003c3ffff */
.L_x_14:
[----:B------:R-:W-:-:S00]  /*15a0*/  BRA `(.L_x_14) ;  /* 0xfffffffc00fc7947 */ /* 0x000fc0000383ffff */
[----:B------:R-:W-:-:S00]  /*15b0*/  NOP ;  /* 0x0000000000007918 */ /* 0x000fc00000000000 */
        /* <DEDUP_REMOVED lines=12> */
.L_x_27:


//--------------------- .text._Z23kernel_update_reductionPiPdiiS0_S_ --------------------------
	.section	.text._Z23kernel_update_reductionPiPdiiS0_S_,"ax",@progbits
	.align	128
        .global         _Z23kernel_update_reductionPiPdiiS0_S_
        .type           _Z23kernel_update_reductionPiPdiiS0_S_,@function
        .size           _Z23kernel_update_reductionPiPdiiS0_S_,(.L_x_29 - _Z23kernel_update_reductionPiPdiiS0_S_)
        .other          _Z23kernel_update_reductionPiPdiiS0_S_,@"STO_CUDA_ENTRY STV_DEFAULT"
_Z23kernel_update_reductionPiPdiiS0_S_:
.text._Z23kernel_update_reductionPiPdiiS0_S_:
[----:B------:R-:W-:Y:S01]  /*0000*/  LDC R1, c[0x0][0x37c] ;  /* 0x0000df00ff017b82 */ /* 0x000fe20000000800 */
[----:B------:R-:W0:Y:S07]  /*0010*/  S2R R0, SR_TID.X ;  /* 0x0000000000007919 */ /* 0x000e2e0000002100 */
[----:B------:R-:W1:Y:S01]  /*0020*/  S2UR UR5, SR_CgaCtaId ;  /* 0x00000000000579c3 */ /* 0x000e620000008800 */
[----:B------:R-:W2:Y:S01]  /*0030*/  LDCU UR6, c[0x0][0x394] ;  /* 0x00007280ff0677ac */ /* 0x000ea20008000800 */
[----:B------:R-:W-:Y:S01]  /*0040*/  BSSY.RECONVERGENT B0, `(.L_x_15) ;  /* 0x0000027000007945 */ /* 0x000fe20003800200 */
[----:B------:R-:W-:Y:S01]  /*0050*/  UMOV UR4, 0x400 ;  /* 0x0000040000047882 */ /* 0x000fe20000000000 */
[----:B------:R-:W3:Y:S04]  /*0060*/  LDCU.64 UR8, c[0x0][0x358] ;  /* 0x00006b00ff0877ac */ /* 0x000ee80008000a00 */
[----:B------:R-:W4:Y:S08]  /*0070*/  S2UR UR7, SR_CTAID.X ;  /* 0x00000000000779c3 */ /* 0x000f300000002500 */
[----:B------:R-:W4:Y:S01]  /*0080*/  LDC R3, c[0x0][0x360] ;  /* 0x0000d800ff037b82 */ /* 0x000f220000000800 */
[----:B-1----:R-:W-:-:S04]  /*0090*/  ULEA UR4, UR5, UR4, 0x18 ;  /* 0x0000000405047291 */ /* 0x002fc8000f8ec0ff */
[----:B--2---:R-:W-:Y:S02]  /*00a0*/  ULEA UR5, UR6, UR4, 0x3 ;  /* 0x0000000406057291 */ /* 0x004fe4000f8e18ff */
[C---:B0-----:R-:W-:Y:S01]  /*00b0*/  ISETP.GE.AND P0, PT, R0.reuse, UR6, PT ;  /* 0x0000000600007c0c */ /* 0x041fe2000bf06270 */
[----:B------:R-:W0:Y:S01]  /*00c0*/  LDCU UR6, c[0x0][0x390] ;  /* 0x00007200ff0677ac */ /* 0x000e220008000800 */
[C---:B------:R-:W-:Y:S02]  /*00d0*/  LEA R10, R0.reuse, UR4, 0x3 ;  /* 0x00000004000a7c11 */ /* 0x040fe4000f8e18ff */
[----:B------:R-:W-:Y:S01]  /*00e0*/  LEA R11, R0, UR5, 0x2 ;  /* 0x00000005000b7c11 */ /* 0x000fe2000f8e10ff */
[----:B----4-:R-:W-:-:S08]  /*00f0*/  IMAD R2, R3, UR7, R0 ;  /* 0x0000000703027c24 */ /* 0x010fd0000f8e0200 */
[----:B------:R1:W-:Y:S04]  /*0100*/  @!P0 STS.64 [R10], RZ ;  /* 0x000000ff0a008388 */ /* 0x0003e80000000a00 */
[----:B------:R1:W-:Y:S01]  /*0110*/  @!P0 STS [R11], RZ ;  /* 0x000000ff0b008388 */ /* 0x0003e20000000800 */
[----:B------:R-:W-:Y:S01]  /*0120*/  BAR.SYNC.DEFER_BLOCKING 0x0 ;  /* 0x0000000000007b1d */ /* 0x000fe20000010000 */
[----:B0-----:R-:W-:-:S13]  /*0130*/  ISETP.GE.AND P0, PT, R2, UR6, PT ;  /* 0x0000000602007c0c */ /* 0x001fda000bf06270 */
[----:B-1-3--:R-:W-:Y:S05]  /*0140*/  @P0 BRA `(.L_x_16) ;  /* 0x0000000000580947 */ /* 0x00afea0003800000 */
[----:B------:R-:W0:Y:S01]  /*0150*/  LDCU UR6, c[0x0][0x370] ;  /* 0x00006e00ff0677ac */ /* 0x000e220008000800 */
[----:B------:R-:W-:Y:S02]  /*0160*/  IMAD.MOV.U32 R13, RZ, RZ, R2 ;  /* 0x000000ffff0d7224 */ /* 0x000fe400078e0002 */
[----:B0-----:R-:W-:-:S07]  /*0170*/  IMAD R12, R3, UR6, RZ ;  /* 0x00000006030c7c24 */ /* 0x001fce000f8e02ff */
.L_x_19:
[----:B------:R-:W0:Y:S08]  /*0180*/  LDC.64 R2, c[0x0][0x380] ;  /* 0x0000e000ff027b82 */ /* 0x000e300000000a00 */
[----:B------:R-:W1:Y:S01]  /*0190*/  LDC.64 R4, c[0x0][0x388] ;  /* 0x0000e200ff047b82 */ /* 0x000e620000000a00 */
[----:B0-----:R-:W-:-:S06]  /*01a0*/  IMAD.WIDE R2, R13, 0x4, R2 ;  /* 0x000000040d027825 */ /* 0x001fcc00078e0202 */
[----:B------:R-:W2:Y:S01]  /*01b0*/  LDG.E R2, desc[UR8][R2.64] ;  /* 0x0000000802027981 */ /* 0x000ea2000c1e1900 */
[----:B-1----:R-:W-:-:S05]  /*01c0*/  IMAD.WIDE R4, R13, 0x8, R4 ;  /* 0x000000080d047825 */ /* 0x002fca00078e0204 */
[----:B------:R0:W5:Y:S01]  /*01d0*/  LDG.E.64 R8, desc[UR8][R4.64] ;  /* 0x0000000804087981 */ /* 0x000162000c1e1b00 */
[----:B------:R-:W-:Y:S01]  /*01e0*/  BSSY.RECONVERGENT B1, `(.L_x_17) ;  /* 0x0000006000017945 */ /* 0x000fe20003800200 */
[----:B0-2---:R-:W-:-:S07]  /*01f0*/  LEA R15, R2, UR4, 0x3 ;  /* 0x00000004020f7c11 */ /* 0x005fce000f8e18ff */
.L_x_18:
[----:B------:R-:W0:Y:S02]  /*0200*/  LDS.64 R4, [R15] ;  /* 0x000000000f047984 */ /* 0x000e240000000a00 */
[----:B0----5:R-:W-:-:S07]  /*0210*/  DADD R6, R8, R4 ;  /* 0x0000000008067229 */ /* 0x021fce0000000004 */
[----:B------:R-:W0:Y:S02]  /*0220*/  ATOMS.CAST.SPIN.64 P0, [R15], R4, R6 ;  /* 0x000000040f00758d */ /* 0x000e240001800406 */
[----:B0-----:R-:W-:Y:S05]  /*0230*/  @!P0 BRA `(.L_x_18) ;  /* 0xfffffffc00f08947 */ /* 0x001fea000383ffff */
[----:B------:R-:W-:Y:S05]  /*0240*/  BSYNC.RECONVERGENT B1 ;  /* 0x0000000000017941 */ /* 0x000fea0003800200 */
.L_x_17:
[----:B------:R-:W0:Y:S01]  /*0250*/  LDCU UR6, c[0x0][0x390] ;  /* 0x00007200ff0677ac */ /* 0x000e220008000800 */
[----:B------:R-:W-:Y:S02]  /*0260*/  IADD3 R13, PT, PT, R12, R13, RZ ;  /* 0x0000000d0c0d7210 */ /* 0x000fe40007ffe0ff */
[----:B------:R-:W-:-:S05]  /*0270*/  LEA R2, R2, UR5, 0x2 ;  /* 0x0000000502027c11 */ /* 0x000fca000f8e10ff */
[----:B------:R1:W-:Y:S01]  /*0280*/  ATOMS.POPC.INC.32 RZ, [R2+URZ] ;  /* 0x0000000002ff7f8c */ /* 0x0003e2000d8000ff */
[----:B0-----:R-:W-:-:S13]  /*0290*/  ISETP.GE.AND P0, PT, R13, UR6, PT ;  /* 0x000000060d007c0c */ /* 0x001fda000bf06270 */
[----:B-1----:R-:W-:Y:S05]  /*02a0*/  @!P0 BRA `(.L_x_19) ;  /* 0xfffffffc00b48947 */ /* 0x002fea000383ffff */
.L_x_16:
[----:B------:R-:W-:Y:S05]  /*02b0*/  BSYNC.RECONVERGENT B0 ;  /* 0x0000000000007941 */ /* 0x000fea0003800200 */
.L_x_15:
[----:B------:R-:W0:Y:S08]  /*02c0*/  LDC R9, c[0x0][0x394] ;  /* 0x0000e500ff097b82 */ /* 0x000e300000000800 */
[----:B------:R-:W-:Y:S01]  /*02d0*/  BAR.SYNC.DEFER_BLOCKING 0x0 ;  /* 0x0000000000007b1d */ /* 0x000fe20000010000 */
[----:B0-----:R-:W-:-:S13]  /*02e0*/  ISETP.GE.AND P0, PT, R0, R9, PT ;  /* 0x000000090000720c */ /* 0x001fda0003f06270 */
[----:B------:R-:W-:Y:S05]  /*02f0*/  @P0 EXIT ;  /* 0x000000000000094d */ /* 0x000fea0003800000 */
[----:B------:R-:W0:Y:S01]  /*0300*/  LDS.64 R4, [R10] ;  /* 0x000000000a047984 */ /* 0x000e220000000a00 */
[----:B------:R-:W1:Y:S01]  /*0310*/  LDC.64 R2, c[0x0][0x398] ;  /* 0x0000e600ff027b82 */ /* 0x000e620000000a00 */
[----:B------:R-:W-:Y:S02]  /*0320*/  IMAD R9, R9, UR7, R0 ;  /* 0x0000000709097c24 */ /* 0x000fe4000f8e0200 */
[----:B------:R-:W2:Y:S05]  /*0330*/  LDS R11, [R11] ;  /* 0x000000000b0b7984 */ /* 0x000eaa0000000800 */
[----:B------:R-:W3:Y:S01]  /*0340*/  LDC.64 R6, c[0x0][0x3a0] ;  /* 0x0000e800ff067b82 */ /* 0x000ee20000000a00 */
[----:B-1----:R-:W-:-:S04]  /*0350*/  IMAD.WIDE.U32 R2, R9, 0x8, R2 ;  /* 0x0000000809027825 */ /* 0x002fc800078e0002 */
[----:B---3--:R-:W-:Y:S01]  /*0360*/  IMAD.WIDE.U32 R6, R9, 0x4, R6 ;  /* 0x0000000409067825 */ /* 0x008fe200078e0006 */
[----:B0-----:R-:W-:Y:S04]  /*0370*/  REDG.E.ADD.F64.RN.STRONG.GPU desc[UR8][R2.64], R4 ;  /* 0x00000004020079a6 */ /* 0x001fe8000c12ff08 */
[----:B--2---:R-:W-:Y:S01]  /*0380*/  REDG.E.ADD.STRONG.GPU desc[UR8][R6.64], R11 ;  /* 0x0000000b0600798e */ /* 0x004fe2000c12e108 */
[----:B------:R-:W-:Y:S05]  /*0390*/  EXIT ;  /* 0x000000000000794d */ /* 0x000fea0003800000 */
.L_x_20:
        /* <DEDUP_REMOVED lines=14> */
.L_x_29:


//--------------------- .text._Z27kernel_assignment_optimizedPdiiPiS_ --------------------------
	.section	.text._Z27kernel_assignment_optimizedPdiiPiS_,"ax",@progbits
	.align	128
        .global         _Z27kernel_assignment_optimizedPdiiPiS_
        .type           _Z27kernel_assignment_optimizedPdiiPiS_,@function
        .size           _Z27kernel_assignment_optimizedPdiiPiS_,(.L_x_30 - _Z27kernel_assignment_optimizedPdiiPiS_)
        .other          _Z27kernel_assignment_optimizedPdiiPiS_,@"STO_CUDA_ENTRY STV_DEFAULT"
_Z27kernel_assignment_optimizedPdiiPiS_:
.text._Z27kernel_assignment_optimizedPdiiPiS_:
[----:B------:R-:W-:Y:S01]  /*0000*/  LDC R1, c[0x0][0x37c] ;  /* 0x0000df00ff017b82 */ /* 0x000fe20000000800 */
[----:B------:R-:W0:Y:S07]  /*0010*/  S2R R3, SR_TID.X ;  /* 0x0000000000037919 */ /* 0x000e2e0000002100 */
[----:B------:R-:W0:Y:S01]  /*0020*/  S2UR UR4, SR_CTAID.X ;  /* 0x00000000000479c3 */ /* 0x000e220000002500 */
[----:B------:R-:W1:Y:S07]  /*0030*/  LDCU UR5, c[0x0][0x388] ;  /* 0x00007100ff0577ac */ /* 0x000e6e0008000800 */
[----:B------:R-:W0:Y:S02]  /*0040*/  LDC R0, c[0x0][0x360] ;  /* 0x0000d800ff007b82 */ /* 0x000e240000000800 */
[----:B0-----:R-:W-:-:S05]  /*0050*/  IMAD R0, R0, UR4, R3 ;  /* 0x0000000400007c24 */ /* 0x001fca000f8e0203 */
[----:B-1----:R-:W-:-:S13]  /*0060*/  ISETP.GE.AND P0, PT, R0, UR5, PT ;  /* 0x0000000500007c0c */ /* 0x002fda000bf06270 */
[----:B------:R-:W-:Y:S05]  /*0070*/  @P0 EXIT ;  /* 0x000000000000094d */ /* 0x000fea0003800000 */
[----:B------:R-:W0:Y:S01]  /*0080*/  LDCU UR4, c[0x0][0x38c] ;  /* 0x00007180ff0477ac */ /* 0x000e220008000800 */
[----:B------:R-:W-:Y:S02]  /*0090*/  IMAD.MOV.U32 R4, RZ, RZ, RZ ;  /* 0x000000ffff047224 */ /* 0x000fe400078e00ff */
[----:B------:R-:W-:Y:S01]  /*00a0*/  IMAD.MOV.U32 R8, RZ, RZ, -0x7a143760 ;  /* 0x85ebc8a0ff087424 */ /* 0x000fe200078e00ff */
[----:B------:R-:W1:Y:S01]  /*00b0*/  LDCU.64 UR10, c[0x0][0x358] ;  /* 0x00006b00ff0a77ac */ /* 0x000e620008000a00 */
[----:B------:R-:W-:Y:S01]  /*00c0*/  IMAD.MOV.U32 R9, RZ, RZ, 0x7fe1ccf3 ;  /* 0x7fe1ccf3ff097424 */ /* 0x000fe200078e00ff */
[----:B0-----:R-:W-:-:S09]  /*00d0*/  UISETP.GE.AND UP0, UPT, UR4, 0x1, UPT ;  /* 0x000000010400788c */ /* 0x001fd2000bf06270 */
[----:B-1----:R-:W-:Y:S05]  /*00e0*/  BRA.U !UP0, `(.L_x_21) ;  /* 0x0000000908387547 */ /* 0x002fea000b800000 */
[----:B------:R-:W0:Y:S02]  /*00f0*/  LDC.64 R2, c[0x0][0x380] ;  /* 0x0000e000ff027b82 */ /* 0x000e240000000a00 */
[----:B0-----:R-:W-:-:S06]  /*0100*/  IMAD.WIDE R2, R0, 0x8, R2 ;  /* 0x0000000800027825 */ /* 0x001fcc00078e0202 */
[----:B------:R-:W5:Y:S01]  /*0110*/  LDG.E.64 R2, desc[UR10][R2.64] ;  /* 0x0000000a02027981 */ /* 0x000f62000c1e1b00 */
[----:B------:R-:W-:Y:S01]  /*0120*/  UISETP.GE.U32.AND UP0, UPT, UR4, 0x8, UPT ;  /* 0x000000080400788c */ /* 0x000fe2000bf06070 */
[----:B------:R-:W-:Y:S01]  /*0130*/  CS2R R4, SRZ ;  /* 0x0000000000047805 */ /* 0x000fe2000001ff00 */
[----:B------:R-:W-:Y:S01]  /*0140*/  ULOP3.LUT UR5, UR4, 0x7, URZ, 0xc0, !UPT ;  /* 0x0000000704057892 */ /* 0x000fe2000f8ec0ff */
[----:B------:R-:W-:Y:S02]  /*0150*/  IMAD.MOV.U32 R8, RZ, RZ, -0x7a143760 ;  /* 0x85ebc8a0ff087424 */ /* 0x000fe400078e00ff */
[----:B------:R-:W-:Y:S01]  /*0160*/  IMAD.MOV.U32 R9, RZ, RZ, 0x7fe1ccf3 ;  /* 0x7fe1ccf3ff097424 */ /* 0x000fe200078e00ff */
[----:B------:R-:W-:-:S03]  /*0170*/  UISETP.NE.AND UP1, UPT, UR5, URZ, UPT ;  /* 0x000000ff0500728c */ /* 0x000fc6000bf25270 */
[----:B------:R-:W-:Y:S08]  /*0180*/  BRA.U !UP0, `(.L_x_22) ;  /* 0x00000005080c7547 */ /* 0x000ff0000b800000 */
[----:B------:R-:W-:Y:S01]  /*0190*/  ULOP3.LUT UR6, UR4, 0x7ffffff8, URZ, 0xc0, !UPT ;  /* 0x7ffffff804067892 */ /* 0x000fe2000f8ec0ff */
[----:B------:R-:W-:Y:S01]  /*01a0*/  IMAD.MOV.U32 R6, RZ, RZ, RZ ;  /* 0x000000ffff067224 */ /* 0x000fe200078e00ff */
[----:B------:R-:W-:Y:S01]  /*01b0*/  UMOV UR12, 0x20 ;  /* 0x00000020000c7882 */ /* 0x000fe20000000000 */
[----:B------:R-:W-:Y:S02]  /*01c0*/  IMAD.MOV.U32 R4, RZ, RZ, RZ ;  /* 0x000000ffff047224 */ /* 0x000fe400078e00ff */
[----:B------:R-:W-:Y:S02]  /*01d0*/  IMAD.MOV.U32 R8, RZ, RZ, -0x7a143760 ;  /* 0x85ebc8a0ff087424 */ /* 0x000fe400078e00ff */
[----:B------:R-:W-:Y:S02]  /*01e0*/  IMAD.MOV.U32 R9, RZ, RZ, 0x7fe1ccf3 ;  /* 0x7fe1ccf3ff097424 */ /* 0x000fe400078e00ff */
[----:B------:R-:W-:-:S07]  /*01f0*/  IMAD.U32 R5, RZ, RZ, UR6 ;  /* 0x00000006ff057e24 */ /* 0x000fce000f8e00ff */
.L_x_23:
[----:B------:R-:W0:Y:S01]  /*0200*/  LDCU.64 UR6, c[0x3][UR12+-0x20] ;  /* 0x00fffc000c0677ac */ /* 0x000e220008000a00 */
[----:B------:R-:W1:Y:S01]  /*0210*/  LDCU.64 UR8, c[0x3][UR12+-0x18] ;  /* 0x00fffd000c0877ac */ /* 0x000e620008000a00 */
[C---:B0----5:R-:W-:Y:S01]  /*0220*/  DADD R10, R2.reuse, -UR6 ;  /* 0x80000006020a7e29 */ /* 0x061fe20008000000 */
[----:B------:R-:W0:Y:S01]  /*0230*/  LDCU.64 UR6, c[0x3][UR12+-0x10] ;  /* 0x00fffe000c0677ac */ /* 0x000e220008000a00 */
[----:B-1----:R-:W-:Y:S01]  /*0240*/  DADD R12, R2, -UR8 ;  /* 0x80000008020c7e29 */ /* 0x002fe20008000000 */
[----:B------:R-:W1:Y:S05]  /*0250*/  LDCU.64 UR8, c[0x3][UR12+-0x8] ;  /* 0x00ffff000c0877ac */ /* 0x000e6a0008000a00 */
[----:B------:R-:W-:-:S02]  /*0260*/  DMUL R10, R10, R10 ;  /* 0x0000000a0a0a7228 */ /* 0x000fc40000000000 */
[----:B------:R-:W-:-:S06]  /*0270*/  DMUL R12, R12, R12 ;  /* 0x0000000c0c0c7228 */ /* 0x000fcc0000000000 */
[----:B------:R-:W-:-:S06]  /*0280*/  DSETP.GEU.AND P5, PT, R10, R8, PT ;  /* 0x000000080a00722a */ /* 0x000fcc0003fae000 */
[----:B------:R-:W-:Y:S02]  /*0290*/  FSEL R10, R10, R8, !P5 ;  /* 0x000000080a0a7208 */ /* 0x000fe40006800000 */
[----:B------:R-:W-:Y:S01]  /*02a0*/  FSEL R11, R11, R9, !P5 ;  /* 0x000000090b0b7208 */ /* 0x000fe20006800000 */
[----:B0-----:R-:W-:Y:S01]  /*02b0*/  DADD R8, R2, -UR6 ;  /* 0x8000000602087e29 */ /* 0x001fe20008000000 */
[----:B------:R-:W0:Y:S01]  /*02c0*/  LDCU.64 UR6, c[0x3][UR12] ;  /* 0x00c000000c0677ac */ /* 0x000e220008000a00 */
[----:B------:R-:W-:-:S03]  /*02d0*/  SEL R4, R6, R4, !P5 ;  /* 0x0000000406047207 */ /* 0x000fc60006800000 */
[----:B------:R-:W-:-:S03]  /*02e0*/  DSETP.GEU.AND P0, PT, R12, R10, PT ;  /* 0x0000000a0c00722a */ /* 0x000fc60003f0e000 */
[----:B------:R-:W-:-:S03]  /*02f0*/  DMUL R8, R8, R8 ;  /* 0x0000000808087228 */ /* 0x000fc60000000000 */
[----:B------:R-:W-:Y:S02]  /*0300*/  FSEL R12, R12, R10, !P0 ;  /* 0x0000000a0c0c7208 */ /* 0x000fe40004000000 */
[----:B------:R-:W-:Y:S01]  /*0310*/  FSEL R13, R13, R11, !P0 ;  /* 0x0000000b0d0d7208 */ /* 0x000fe20004000000 */
[----:B-1----:R-:W-:Y:S01]  /*0320*/  DADD R10, R2, -UR8 ;  /* 0x80000008020a7e29 */ /* 0x002fe20008000000 */
[----:B------:R-:W1:Y:S04]  /*0330*/  LDCU.64 UR8, c[0x3][UR12+0x8] ;  /* 0x00c001000c0877ac */ /* 0x000e680008000a00 */
[----:B------:R-:W-:Y:S01]  /*0340*/  DSETP.GEU.AND P1, PT, R8, R12, PT ;  /* 0x0000000c0800722a */ /* 0x000fe20003f2e000 */
[----:B------:R-:W-:Y:S02]  /*0350*/  @!P0 VIADD R4, R6, 0x1 ;  /* 0x0000000106048836 */ /* 0x000fe40000000000 */
[----:B------:R-:W-:-:S03]  /*0360*/  DMUL R10, R10, R10 ;  /* 0x0000000a0a0a7228 */ /* 0x000fc60000000000 */
[----:B------:R-:W-:Y:S02]  /*0370*/  FSEL R12, R8, R12, !P1 ;  /* 0x0000000c080c7208 */ /* 0x000fe40004800000 */
[----:B------:R-:W-:Y:S01]  /*0380*/  FSEL R13, R9, R13, !P1 ;  /* 0x0000000d090d7208 */ /* 0x000fe20004800000 */
[----:B0-----:R-:W-:Y:S01]  /*0390*/  DADD R8, R2, -UR6 ;  /* 0x8000000602087e29 */ /* 0x001fe20008000000 */
[----:B------:R-:W0:Y:S04]  /*03a0*/  LDCU.64 UR6, c[0x3][UR12+0x10] ;  /* 0x00c002000c0677ac */ /* 0x000e280008000a00 */
[----:B------:R-:W-:Y:S01]  /*03b0*/  DSETP.GEU.AND P2, PT, R10, R12, PT ;  /* 0x0000000c0a00722a */ /* 0x000fe20003f4e000 */
[----:B------:R-:W-:Y:S02]  /*03c0*/  @!P1 VIADD R4, R6, 0x2 ;  /* 0x0000000206049836 */ /* 0x000fe40000000000 */
[----:B------:R-:W-:-:S03]  /*03d0*/  DMUL R8, R8, R8 ;  /* 0x0000000808087228 */ /* 0x000fc60000000000 */
[----:B------:R-:W-:Y:S02]  /*03e0*/  FSEL R12, R10, R12, !P2 ;  /* 0x0000000c0a0c7208 */ /* 0x000fe40005000000 */
[----:B------:R-:W-:Y:S01]  /*03f0*/  FSEL R13, R11, R13, !P2 ;  /* 0x0000000d0b0d7208 */ /* 0x000fe20005000000 */
[----:B-1----:R-:W-:Y:S01]  /*0400*/  DADD R10, R2, -UR8 ;  /* 0x80000008020a7e29 */ /* 0x002fe20008000000 */
[----:B------:R-:W1:Y:S04]  /*0410*/  LDCU.64 UR8, c[0x3][UR12+0x18] ;  /* 0x00c003000c0877ac */ /* 0x000e680008000a00 */
[----:B------:R-:W-:Y:S01]  /*0420*/  DSETP.GEU.AND P3, PT, R8, R12, PT ;  /* 0x0000000c0800722a */ /* 0x000fe20003f6e000 */
[----:B------:R-:W-:Y:S01]  /*0430*/  @!P2 VIADD R4, R6, 0x3 ;  /* 0x000000030604a836 */ /* 0x000fe20000000000 */
[----:B------:R-:W-:Y:S01]  /*0440*/  UIADD3 UR12, UPT, UPT, UR12, 0x40, URZ ;  /* 0x000000400c0c7890 */ /* 0x000fe2000fffe0ff */
[----:B------:R-:W-:-:S03]  /*0450*/  DMUL R10, R10, R10 ;  /* 0x0000000a0a0a7228 */ /* 0x000fc60000000000 */
[----:B------:R-:W-:Y:S02]  /*0460*/  FSEL R12, R8, R12, !P3 ;  /* 0x0000000c080c7208 */ /* 0x000fe40005800000 */
[----:B------:R-:W-:Y:S01]  /*0470*/  FSEL R13, R9, R13, !P3 ;  /* 0x0000000d090d7208 */ /* 0x000fe20005800000 */
[----:B0-----:R-:W-:-:S05]  /*0480*/  DADD R8, R2, -UR6 ;  /* 0x8000000602087e29 */ /* 0x001fca0008000000 */
[----:B------:R-:W-:Y:S01]  /*0490*/  DSETP.GEU.AND P4, PT, R10, R12, PT ;  /* 0x0000000c0a00722a */ /* 0x000fe20003f8e000 */
[----:B------:R-:W-:Y:S02]  /*04a0*/  @!P3 VIADD R4, R6, 0x4 ;  /* 0x000000040604b836 */ /* 0x000fe40000000000 */
[----:B------:R-:W-:-:S03]  /*04b0*/  DMUL R8, R8, R8 ;  /* 0x0000000808087228 */ /* 0x000fc60000000000 */
[----:B------:R-:W-:Y:S02]  /*04c0*/  FSEL R12, R10, R12, !P4 ;  /* 0x0000000c0a0c7208 */ /* 0x000fe40006000000 */
[----:B------:R-:W-:Y:S01]  /*04d0*/  FSEL R13, R11, R13, !P4 ;  /* 0x0000000d0b0d7208 */ /* 0x000fe20006000000 */
[----:B-1----:R-:W-:-:S05]  /*04e0*/  DADD R10, R2, -UR8 ;  /* 0x80000008020a7e29 */ /* 0x002fca0008000000 */
[----:B------:R-:W-:Y:S01]  /*04f0*/  DSETP.GEU.AND P5, PT, R8, R12, PT ;  /* 0x0000000c0800722a */ /* 0x000fe20003fae000 */
[----:B------:R-:W-:Y:S02]  /*0500*/  @!P4 VIADD R4, R6, 0x5 ;  /* 0x000000050604c836 */ /* 0x000fe40000000000 */
[----:B------:R-:W-:-:S03]  /*0510*/  DMUL R10, R10, R10 ;  /* 0x0000000a0a0a7228 */ /* 0x000fc60000000000 */
[----:B------:R-:W-:Y:S02]  /*0520*/  FSEL R8, R8, R12, !P5 ;  /* 0x0000000c08087208 */ /* 0x000fe40006800000 */
[----:B------:R-:W-:-:S06]  /*0530*/  FSEL R9, R9, R13, !P5 ;  /* 0x0000000d09097208 */ /* 0x000fcc0006800000 */
[----:B------:R-:W-:Y:S01]  /*0540*/  DSETP.GEU.AND P0, PT, R10, R8, PT ;  /* 0x000000080a00722a */ /* 0x000fe20003f0e000 */
[----:B------:R-:W-:-:S05]  /*0550*/  @!P5 VIADD R4, R6, 0x6 ;  /* 0x000000060604d836 */ /* 0x000fca0000000000 */
[----:B------:R-:W-:Y:S02]  /*0560*/  FSEL R8, R10, R8, !P0 ;  /* 0x000000080a087208 */ /* 0x000fe40004000000 */
[----:B------:R-:W-:-:S06]  /*0570*/  FSEL R9, R11, R9, !P0 ;  /* 0x000000090b097208 */ /* 0x000fcc0004000000 */
[C---:B------:R-:W-:Y:S02]  /*0580*/  @!P0 VIADD R4, R6.reuse, 0x7 ;  /* 0x0000000706048836 */ /* 0x040fe40000000000 */
[----:B------:R-:W-:-:S05]  /*0590*/  VIADD R6, R6, 0x8 ;  /* 0x0000000806067836 */ /* 0x000fca0000000000 */
[----:B------:R-:W-:-:S13]  /*05a0*/  ISETP.NE.AND P1, PT, R6, R5, PT ;  /* 0x000000050600720c */ /* 0x000fda0003f25270 */
[----:B------:R-:W-:Y:S05]  /*05b0*/  @P1 BRA `(.L_x_23) ;  /* 0xfffffffc00101947 */ /* 0x000fea000383ffff */
.L_x_22:
[----:B------:R-:W-:Y:S05]  /*05c0*/  BRA.U !UP1, `(.L_x_21) ;  /* 0x0000000509007547 */ /* 0x000fea000b800000 */
[----:B------:R-:W-:Y:S02]  /*05d0*/  UISETP.GE.U32.AND UP0, UPT, UR5, 0x4, UPT ;  /* 0x000000040500788c */ /* 0x000fe4000bf06070 */
[----:B------:R-:W-:-:S04]  /*05e0*/  ULOP3.LUT UR6, UR4, 0x3, URZ, 0xc0, !UPT ;  /* 0x0000000304067892 */ /* 0x000fc8000f8ec0ff */
[----:B------:R-:W-:-:S03]  /*05f0*/  UISETP.NE.AND UP1, UPT, UR6, URZ, UPT ;  /* 0x000000ff0600728c */ /* 0x000fc6000bf25270 */
[----:B------:R-:W-:Y:S08]  /*0600*/  BRA.U !UP0, `(.L_x_24) ;  /* 0x0000000108787547 */ /* 0x000ff0000b800000 */
[----:B------:R-:W-:-:S04]  /*0610*/  IMAD.SHL.U32 R16, R5, 0x8, RZ ;  /* 0x0000000805107824 */ /* 0x000fc800078e00ff */
[----:B------:R-:W0:Y:S08]  /*0620*/  LDC.64 R6, c[0x3][R16] ;  /* 0x00c0000010067b82 */ /* 0x000e300000000a00 */
[----:B------:R-:W1:Y:S08]  /*0630*/  LDC.64 R10, c[0x3][R16+0x8] ;  /* 0x00c00200100a7b82 */ /* 0x000e700000000a00 */
[----:B------:R-:W2:Y:S01]  /*0640*/  LDC.64 R12, c[0x3][R16+0x10] ;  /* 0x00c00400100c7b82 */ /* 0x000ea20000000a00 */
[----:B0----5:R-:W-:-:S07]  /*0650*/  DADD R6, R2, -R6 ;  /* 0x0000000002067229 */ /* 0x021fce0000000806 */
[----:B------:R-:W0:Y:S01]  /*0660*/  LDC.64 R14, c[0x3][R16+0x18] ;  /* 0x00c00600100e7b82 */ /* 0x000e220000000a00 */
[----:B------:R-:W-:Y:S02]  /*0670*/  DMUL R6, R6, R6 ;  /* 0x0000000606067228 */ /* 0x000fe40000000000 */
[----:B-1----:R-:W-:-:S06]  /*0680*/  DADD R10, R2, -R10 ;  /* 0x00000000020a7229 */ /* 0x002fcc000000080a */
[----:B------:R-:W-:Y:S02]  /*0690*/  DSETP.GEU.AND P0, PT, R6, R8, PT ;  /* 0x000000080600722a */ /* 0x000fe40003f0e000 */
[----:B------:R-:W-:Y:S02]  /*06a0*/  DMUL R10, R10, R10 ;  /* 0x0000000a0a0a7228 */ /* 0x000fe40000000000 */
[C---:B--2---:R-:W-:Y:S02]  /*06b0*/  DADD R12, R2.reuse, -R12 ;  /* 0x00000000020c7229 */ /* 0x044fe4000000080c */
[----:B------:R-:W-:Y:S02]  /*06c0*/  FSEL R6, R6, R8, !P0 ;  /* 0x0000000806067208 */ /* 0x000fe40004000000 */
[----:B------:R-:W-:Y:S01]  /*06d0*/  FSEL R7, R7, R9, !P0 ;  /* 0x0000000907077208 */ /* 0x000fe20004000000 */
[----:B0-----:R-:W-:Y:S01]  /*06e0*/  DADD R14, R2, -R14 ;  /* 0x00000000020e7229 */ /* 0x001fe2000000080e */
[----:B------:R-:W-:-:S02]  /*06f0*/  SEL R4, R5, R4, !P0 ;  /* 0x0000000405047207 */ /* 0x000fc40004000000 */
[----:B------:R-:W-:Y:S02]  /*0700*/  DMUL R12, R12, R12 ;  /* 0x0000000c0c0c7228 */ /* 0x000fe40000000000 */
[----:B------:R-:W-:-:S03]  /*0710*/  DSETP.GEU.AND P1, PT, R10, R6, PT ;  /* 0x000000060a00722a */ /* 0x000fc60003f2e000 */
[----:B------:R-:W-:-:S03]  /*0720*/  DMUL R14, R14, R14 ;  /* 0x0000000e0e0e7228 */ /* 0x000fc60000000000 */
[----:B------:R-:W-:Y:S02]  /*0730*/  FSEL R6, R10, R6, !P1 ;  /* 0x000000060a067208 */ /* 0x000fe40004800000 */
[----:B------:R-:W-:-:S06]  /*0740*/  FSEL R7, R11, R7, !P1 ;  /* 0x000000070b077208 */ /* 0x000fcc0004800000 */
[----:B------:R-:W-:Y:S01]  /*0750*/  DSETP.GEU.AND P2, PT, R12, R6, PT ;  /* 0x000000060c00722a */ /* 0x000fe20003f4e000 */
[----:B------:R-:W-:-:S05]  /*0760*/  @!P1 VIADD R4, R5, 0x1 ;  /* 0x0000000105049836 */ /* 0x000fca0000000000 */
[----:B------:R-:W-:Y:S02]  /*0770*/  FSEL R6, R12, R6, !P2 ;  /* 0x000000060c067208 */ /* 0x000fe40005000000 */
[----:B------:R-:W-:-:S06]  /*0780*/  FSEL R7, R13, R7, !P2 ;  /* 0x000000070d077208 */ /* 0x000fcc0005000000 */
[----:B------:R-:W-:Y:S01]  /*0790*/  DSETP.GEU.AND P3, PT, R14, R6, PT ;  /* 0x000000060e00722a */ /* 0x000fe20003f6e000 */
[----:B------:R-:W-:-:S05]  /*07a0*/  @!P2 VIADD R4, R5, 0x2 ;  /* 0x000000020504a836 */ /* 0x000fca0000000000 */
[----:B------:R-:W-:Y:S02]  /*07b0*/  FSEL R8, R14, R6, !P3 ;  /* 0x000000060e087208 */ /* 0x000fe40005800000 */
[----:B------:R-:W-:-:S06]  /*07c0*/  FSEL R9, R15, R7, !P3 ;  /* 0x000000070f097208 */ /* 0x000fcc0005800000 */
[C---:B------:R-:W-:Y:S02]  /*07d0*/  @!P3 VIADD R4, R5.reuse, 0x3 ;  /* 0x000000030504b836 */ /* 0x040fe40000000000 */
[----:B------:R-:W-:-:S07]  /*07e0*/  VIADD R5, R5, 0x4 ;  /* 0x0000000405057836 */ /* 0x000fce0000000000 */
.L_x_24:
[----:B------:R-:W-:Y:S05]  /*07f0*/  BRA.U !UP1, `(.L_x_21) ;  /* 0x0000000109747547 */ /* 0x000fea000b800000 */
[----:B------:R-:W-:Y:S02]  /*0800*/  UISETP.NE.AND UP0, UPT, UR6, 0x1, UPT ;  /* 0x000000010600788c */ /* 0x000fe4000bf05270 */
[----:B------:R-:W-:-:S04]  /*0810*/  ULOP3.LUT UR4, UR4, 0x1, URZ, 0xc0, !UPT ;  /* 0x0000000104047892 */ /* 0x000fc8000f8ec0ff */
[----:B------:R-:W-:-:S03]  /*0820*/  UISETP.NE.U32.AND UP1, UPT, UR4, 0x1, UPT ;  /* 0x000000010400788c */ /* 0x000fc6000bf25070 */
[----:B------:R-:W-:Y:S08]  /*0830*/  BRA.U !UP0, `(.L_x_25) ;  /* 0x0000000108407547 */ /* 0x000ff0000b800000 */
[----:B------:R-:W-:-:S04]  /*0840*/  IMAD.SHL.U32 R12, R5, 0x8, RZ ;  /* 0x00000008050c7824 */ /* 0x000fc800078e00ff */
[----:B------:R-:W0:Y:S08]  /*0850*/  LDC.64 R6, c[0x3][R12] ;  /* 0x00c000000c067b82 */ /* 0x000e300000000a00 */
[----:B------:R-:W1:Y:S01]  /*0860*/  LDC.64 R10, c[0x3][R12+0x8] ;  /* 0x00c002000c0a7b82 */ /* 0x000e620000000a00 */
[----:B0----5:R-:W-:-:S08]  /*0870*/  DADD R6, R2, -R6 ;  /* 0x0000000002067229 */ /* 0x021fd00000000806 */
[----:B------:R-:W-:Y:S02]  /*0880*/  DMUL R6, R6, R6 ;  /* 0x0000000606067228 */ /* 0x000fe40000000000 */
[----:B-1----:R-:W-:-:S06]  /*0890*/  DADD R10, R2, -R10 ;  /* 0x00000000020a7229 */ /* 0x002fcc000000080a */
[----:B------:R-:W-:Y:S02]  /*08a0*/  DSETP.GEU.AND P0, PT, R6, R8, PT ;  /* 0x000000080600722a */ /* 0x000fe40003f0e000 */
[----:B------:R-:W-:-:S04]  /*08b0*/  DMUL R10, R10, R10 ;  /* 0x0000000a0a0a7228 */ /* 0x000fc80000000000 */
[----:B------:R-:W-:Y:S02]  /*08c0*/  FSEL R6, R6, R8, !P0 ;  /* 0x0000000806067208 */ /* 0x000fe40004000000 */
[----:B------:R-:W-:Y:S02]  /*08d0*/  FSEL R7, R7, R9, !P0 ;  /* 0x0000000907077208 */ /* 0x000fe40004000000 */
[----:B------:R-:W-:-:S04]  /*08e0*/  SEL R4, R5, R4, !P0 ;  /* 0x0000000405047207 */ /* 0x000fc80004000000 */
[----:B------:R-:W-:-:S06]  /*08f0*/  DSETP.GEU.AND P1, PT, R10, R6, PT ;  /* 0x000000060a00722a */ /* 0x000fcc0003f2e000 */
[----:B------:R-:W-:Y:S02]  /*0900*/  FSEL R8, R10, R6, !P1 ;  /* 0x000000060a087208 */ /* 0x000fe40004800000 */
[----:B------:R-:W-:-:S06]  /*0910*/  FSEL R9, R11, R7, !P1 ;  /* 0x000000070b097208 */ /* 0x000fcc0004800000 */
[C---:B------:R-:W-:Y:S02]  /*0920*/  @!P1 VIADD R4, R5.reuse, 0x1 ;  /* 0x0000000105049836 */ /* 0x040fe40000000000 */
[----:B------:R-:W-:-:S07]  /*0930*/  VIADD R5, R5, 0x2 ;  /* 0x0000000205057836 */ /* 0x000fce0000000000 */
.L_x_25:
[----:B------:R-:W-:Y:S05]  /*0940*/  BRA.U UP1, `(.L_x_21) ;  /* 0x0000000101207547 */ /* 0x000fea000b800000 */
[----:B------:R-:W-:-:S04]  /*0950*/  IMAD.SHL.U32 R10, R5, 0x8, RZ ;  /* 0x00000008050a7824 */ /* 0x000fc800078e00ff */
[----:B------:R-:W0:Y:S02]  /*0960*/  LDC.64 R6, c[0x3][R10] ;  /* 0x00c000000a067b82 */ /* 0x000e240000000a00 */
[----:B0----5:R-:W-:-:S08]  /*0970*/  DADD R6, R2, -R6 ;  /* 0x0000000002067229 */ /* 0x021fd00000000806 */
[----:B------:R-:W-:-:S08]  /*0980*/  DMUL R6, R6, R6 ;  /* 0x0000000606067228 */ /* 0x000fd00000000000 */
[----:B------:R-:W-:-:S06]  /*0990*/  DSETP.GEU.AND P0, PT, R6, R8, PT ;  /* 0x000000080600722a */ /* 0x000fcc0003f0e000 */
[----:B------:R-:W-:Y:S02]  /*09a0*/  FSEL R8, R6, R8, !P0 ;  /* 0x0000000806087208 */ /* 0x000fe40004000000 */
[----:B------:R-:W-:Y:S02]  /*09b0*/  FSEL R9, R7, R9, !P0 ;  /* 0x0000000907097208 */ /* 0x000fe40004000000 */
[----:B------:R-:W-:-:S07]  /*09c0*/  SEL R4, R5, R4, !P0 ;  /* 0x0000000405047207 */ /* 0x000fce0004000000 */
.L_x_21:
[----:B-----5:R-:W0:Y:S08]  /*09d0*/  LDC.64 R2, c[0x0][0x390] ;  /* 0x0000e400ff027b82 */ /* 0x020e300000000a00 */
[----:B------:R-:W1:Y:S01]  /*09e0*/  LDC.64 R6, c[0x0][0x398] ;  /* 0x0000e600ff067b82 */ /* 0x000e620000000a00 */
[----:B0-----:R-:W-:-:S05]  /*09f0*/  IMAD.WIDE R2, R0, 0x4, R2 ;  /* 0x0000000400027825 */ /* 0x001fca00078e0202 */
[----:B------:R-:W-:Y:S01]  /*0a00*/  STG.E desc[UR10][R2.64], R4 ;  /* 0x0000000402007986 */ /* 0x000fe2000c10190a */
[----:B-1----:R-:W-:-:S05]  /*0a10*/  IMAD.WIDE R6, R0, 0x8, R6 ;  /* 0x0000000800067825 */ /* 0x002fca00078e0206 */
[----:B------:R-:W-:Y:S01]  /*0a20*/  STG.E.64 desc[UR10][R6.64], R8 ;  /* 0x0000000806007986 */ /* 0x000fe2000c101b0a */
[----:B------:R-:W-:Y:S05]  /*0a30*/  EXIT ;  /* 0x000000000000794d */ /* 0x000fea0003800000 */
.L_x_26:
        /* <DEDUP_REMOVED lines=12> */
.L_x_30:


//--------------------- .nv.shared._Z33kernel_update_centroids_optimizedPdS_PiiiS_i --------------------------
	.section	.nv.shared._Z33kernel_update_centroids_optimizedPdS_PiiiS_i,"aw",@nobits
	.sectionflags	@""
	.align	16
	.zero		1024


//--------------------- .nv.shared.reserved.0     --------------------------
	.section	.nv.shared.reserved.0,"aw",@nobits
	.weak		__nv_reservedSMEM_offset_0_alias
	.size		__nv_reservedSMEM_offset_0_alias, 0, 64
	.other		__nv_reservedSMEM_offset_0_alias,@"STO_CUDA_RESERVED_SHARED STV_DEFAULT"
__nv_reservedSMEM_offset_0_alias:
	.zero		0
	.zero		64


//--------------------- .nv.shared._Z23kernel_update_reductionPiPdiiS0_S_ --------------------------
	.section	.nv.shared._Z23kernel_update_reductionPiPdiiS0_S_,"aw",@nobits
	.sectionflags	@""
	.align	16
	.zero		1024


//--------------------- .nv.shared._Z27kernel_assignment_optimizedPdiiPiS_ --------------------------
	.section	.nv.shared._Z27kernel_assignment_optimizedPdiiPiS_,"aw",@nobits
	.sectionflags	@""
	.align	16
	.zero		1024


//--------------------- .nv.constant0._Z33kernel_update_centroids_optimizedPdS_PiiiS_i --------------------------
	.section	.nv.constant0._Z33kernel_update_centroids_optimizedPdS_PiiiS_i,"a",@progbits
	.sectionflags	@""
	.align	4
.nv.constant0._Z33kernel_update_centroids_optimizedPdS_PiiiS_i:
	.zero		940


//--------------------- .nv.constant0._Z23kernel_update_reductionPiPdiiS0_S_ --------------------------
	.section	.nv.constant0._Z23kernel_update_reductionPiPdiiS0_S_,"a",@progbits
	.sectionflags	@""
	.align	4
.nv.constant0._Z23kernel_update_reductionPiPdiiS0_S_:
	.zero		936


//--------------------- .nv.constant0._Z27kernel_assignment_optimizedPdiiPiS_ --------------------------
	.section	.nv.constant0._Z27kernel_assignment_optimizedPdiiPiS_,"a",@progbits
	.sectionflags	@""
	.align	4
.nv.constant0._Z27kernel_assignment_optimizedPdiiPiS_:
	.zero		928


//--------------------- SYMBOLS --------------------------

	.type		.nv.reservedSmem.offset0,@object
	.size		.nv.reservedSmem.offset0,0x4
	.type		.nv.reservedSmem.cap,@object
	.size		.nv.reservedSmem.cap,0x4
